	.headerflags	@"EF_CUDA_TEXMODE_UNIFIED EF_CUDA_64BIT_ADDRESS EF_CUDA_SM86 EF_CUDA_VIRTUAL_SM(EF_CUDA_SM86)"
	.elftype	@"ET_EXEC"


//--------------------- .nv.info                  --------------------------
	.section	.nv.info,"",@"SHT_CUDA_INFO"
	.align	4


	//----- nvinfo : EIATTR_REGCOUNT
	.align		4
        /*0000*/ 	.byte	0x04, 0x2f
        /*0002*/ 	.short	(.L_1 - .L_0)
	.align		4
.L_0:
        /*0004*/ 	.word	index@(triton_mm)
        /*0008*/ 	.word	0x000000f4


	//----- nvinfo : EIATTR_MAX_STACK_SIZE
	.align		4
.L_1:
        /*000c*/ 	.byte	0x04, 0x23
        /*000e*/ 	.short	(.L_3 - .L_2)
	.align		4
.L_2:
        /*0010*/ 	.word	index@(triton_mm)
        /*0014*/ 	.word	0x00000000


	//----- nvinfo : EIATTR_MIN_STACK_SIZE
	.align		4
.L_3:
        /*0018*/ 	.byte	0x04, 0x12
        /*001a*/ 	.short	(.L_5 - .L_4)
	.align		4
.L_4:
        /*001c*/ 	.word	index@(triton_mm)
        /*0020*/ 	.word	0x00000000


	//----- nvinfo : EIATTR_FRAME_SIZE
	.align		4
.L_5:
        /*0024*/ 	.byte	0x04, 0x11
        /*0026*/ 	.short	(.L_7 - .L_6)
	.align		4
.L_6:
        /*0028*/ 	.word	index@(triton_mm)
        /*002c*/ 	.word	0x00000000
.L_7:


//--------------------- .nv.info.triton_mm        --------------------------
	.section	.nv.info.triton_mm,"",@"SHT_CUDA_INFO"
	.align	4


	//----- nvinfo : EIATTR_CUDA_API_VERSION
	.align		4
        /*0000*/ 	.byte	0x04, 0x37
        /*0002*/ 	.short	(.L_9 - .L_8)
.L_8:
        /*0004*/ 	.word	0x0000007b


	//----- nvinfo : EIATTR_SW2861232_WAR
	.align		4
.L_9:
        /*0008*/ 	.byte	0x01, 0x35
	.zero		2


	//----- nvinfo : EIATTR_PARAM_CBANK
	.align		4
        /*000c*/ 	.byte	0x04, 0x0a
        /*000e*/ 	.short	(.L_11 - .L_10)
	.align		4
.L_10:
        /*0010*/ 	.word	index@(.nv.constant0.triton_mm)
        /*0014*/ 	.short	0x0160
        /*0016*/ 	.short	0x0024


	//----- nvinfo : EIATTR_CBANK_PARAM_SIZE
	.align		4
.L_11:
        /*0018*/ 	.byte	0x03, 0x19
        /*001a*/ 	.short	0x0024


	//----- nvinfo : EIATTR_KPARAM_INFO
	.align		4
        /*001c*/ 	.byte	0x04, 0x17
        /*001e*/ 	.short	(.L_13 - .L_12)
.L_12:
        /*0020*/ 	.word	0x00000000
        /*0024*/ 	.short	0x0004
        /*0026*/ 	.short	0x0020
        /*0028*/ 	.byte	0x00, 0xf0, 0x11, 0x00


	//----- nvinfo : EIATTR_KPARAM_INFO
	.align		4
.L_13:
        /*002c*/ 	.byte	0x04, 0x17
        /*002e*/ 	.short	(.L_15 - .L_14)
.L_14:
        /*0030*/ 	.word	0x00000000
        /*0034*/ 	.short	0x0003
        /*0036*/ 	.short	0x0018
        /*0038*/ 	.byte	0x00, 0xf0, 0x21, 0x00


	//----- nvinfo : EIATTR_KPARAM_INFO
	.align		4
.L_15:
        /*003c*/ 	.byte	0x04, 0x17
        /*003e*/ 	.short	(.L_17 - .L_16)
.L_16:
        /*0040*/ 	.word	0x00000000
        /*0044*/ 	.short	0x0002
        /*0046*/ 	.short	0x0010
        /*0048*/ 	.byte	0x00, 0xf0, 0x21, 0x00


	//----- nvinfo : EIATTR_KPARAM_INFO
	.align		4
.L_17:
        /*004c*/ 	.byte	0x04, 0x17
        /*004e*/ 	.short	(.L_19 - .L_18)
.L_18:
        /*0050*/ 	.word	0x00000000
        /*0054*/ 	.short	0x0001
        /*0056*/ 	.short	0x0008
        /*0058*/ 	.byte	0x00, 0xf0, 0x21, 0x00


	//----- nvinfo : EIATTR_KPARAM_INFO
	.align		4
.L_19:
        /*005c*/ 	.byte	0x04, 0x17
        /*005e*/ 	.short	(.L_21 - .L_20)
.L_20:
        /*0060*/ 	.word	0x00000000
        /*0064*/ 	.short	0x0000
        /*0066*/ 	.short	0x0000
        /*0068*/ 	.byte	0x00, 0xf0, 0x21, 0x00


	//----- nvinfo : EIATTR_MAXREG_COUNT
	.align		4
.L_21:
        /*006c*/ 	.byte	0x03, 0x1b
        /*006e*/ 	.short	0x00ff


	//----- nvinfo : EIATTR_EXIT_INSTR_OFFSETS
	.align		4
        /*0070*/ 	.byte	0x04, 0x1c
        /*0072*/ 	.short	(.L_23 - .L_22)


	//   ....[0]....
.L_22:
        /*0074*/ 	.word	0x00000040


	//   ....[1]....
        /*0078*/ 	.word	0x0000ac50


	//   ....[2]....
        /*007c*/ 	.word	0x0000ac70


	//----- nvinfo : EIATTR_MAX_THREADS
	.align		4
.L_23:
        /*0080*/ 	.byte	0x04, 0x05
        /*0082*/ 	.short	(.L_25 - .L_24)
.L_24:
        /*0084*/ 	.word	0x00000100
        /*0088*/ 	.word	0x00000001
        /*008c*/ 	.word	0x00000001
.L_25:


//--------------------- .nv.rel.action            --------------------------
	.section	.nv.rel.action,"",@"SHT_CUDA_RELOCINFO"
	.align	8
	.sectionentsize	8
        /*0000*/ 	.byte	0x73, 0x00, 0x00, 0x00, 0x00, 0x00, 0x00, 0x00, 0x00, 0x00, 0x00, 0x11, 0x25, 0x00, 0x05, 0x36


//--------------------- .nv.constant0.triton_mm   --------------------------
	.section	.nv.constant0.triton_mm,"a",@progbits
	.align	4
.nv.constant0.triton_mm:
	.zero		388


//--------------------- .text.triton_mm           --------------------------
	.section	.text.triton_mm,"ax",@progbits
	.sectionflags	@"SHF_BARRIERS=1"
	.sectioninfo	@"SHI_REGISTERS=244"
	.align	128
        .global         triton_mm
        .type           triton_mm,@function
        .size           triton_mm,(.L_x_3 - triton_mm)
        .other          triton_mm,@"STO_CUDA_ENTRY STV_DEFAULT"
triton_mm:
.text.triton_mm:
[----:B------:R-:W-:-:S02]  /*0000*/  MOV R1, c[0x0][0x28] ;  /* 0x00000a0000017a02 */ /* 0x000fc40000000f00 */
[----:B------:R-:W-:-:S05]  /*0010*/  MOV R4, c[0x0][0x180] ;  /* 0x0000600000047a02 */ /* 0x000fca0000000f00 */
[----:B------:R-:W-:-:S05]  /*0020*/  IMAD R0, R4, 0x1900, RZ ;  /* 0x0000190004007824 */ /* 0x000fca00078e02ff */
[----:B------:R-:W-:-:S13]  /*0030*/  ISETP.NE.AND P0, PT, R0, RZ, PT ;  /* 0x000000ff0000720c */ /* 0x000fda0003f05270 */
[----:B------:R-:W-:Y:S05]  /*0040*/  @!P0 EXIT ;  /* 0x000000000000894d */ /* 0x000fea0003800000 */
[----:B------:R-:W1:Y:S01]  /*0050*/  S2R R11, SR_CTAID.X ;  /* 0x00000000000b7919 */ /* 0x000e620000002500 */
[----:B------:R-:W-:Y:S01]  /*0060*/  IMAD R4, R4, 0x32, RZ ;  /* 0x0000003204047824 */ /* 0x000fe200078e02ff */
[----:B------:R-:W-:Y:S01]  /*0070*/  ULDC.64 UR4, c[0x0][0x118] ;  /* 0x0000460000047ab9 */ /* 0x000fe20000000a00 */
[----:B------:R-:W-:Y:S01]  /*0080*/  MOV R56, RZ ;  /* 0x000000ff00387202 */ /* 0x000fe20000000f00 */
[----:B------:R-:W2:Y:S01]  /*0090*/  S2R R58, SR_TID.X ;  /* 0x00000000003a7919 */ /* 0x000ea20000002100 */
[----:B------:R-:W-:Y:S01]  /*00a0*/  CS2R R32, SRZ ;  /* 0x0000000000207805 */ /* 0x000fe2000001ff00 */
[----:B------:R-:W-:Y:S01]  /*00b0*/  IADD3 R0, R4, 0x7f, RZ ;  /* 0x0000007f04007810 */ /* 0x000fe20007ffe0ff */
[----:B------:R-:W-:Y:S01]  /*00c0*/  CS2R R34, SRZ ;  /* 0x0000000000227805 */ /* 0x000fe2000001ff00 */
[----:B------:R-:W-:Y:S01]  /*00d0*/  IABS R17, R4 ;  /* 0x0000000400117213 */ /* 0x000fe20000000000 */
[----:B------:R-:W-:Y:S01]  /*00e0*/  CS2R R64, SRZ ;  /* 0x0000000000407805 */ /* 0x000fe2000001ff00 */
[----:B------:R-:W-:Y:S01]  /*00f0*/  SHF.R.S32.HI R3, RZ, 0x1f, R0 ;  /* 0x0000001fff037819 */ /* 0x000fe20000011400 */
[----:B------:R-:W-:Y:S01]  /*0100*/  CS2R R66, SRZ ;  /* 0x0000000000427805 */ /* 0x000fe2000001ff00 */
[----:B------:R-:W3:Y:S01]  /*0110*/  I2F.RP R9, R17 ;  /* 0x0000001100097306 */ /* 0x000ee20000209400 */
[----:B------:R-:W-:Y:S01]  /*0120*/  CS2R R60, SRZ ;  /* 0x00000000003c7805 */ /* 0x000fe2000001ff00 */
[----:B------:R-:W-:Y:S01]  /*0130*/  LEA.HI R3, R3, R0, RZ, 0x7 ;  /* 0x0000000003037211 */ /* 0x000fe200078f38ff */
[----:B------:R-:W-:Y:S01]  /*0140*/  CS2R R62, SRZ ;  /* 0x00000000003e7805 */ /* 0x000fe2000001ff00 */
        /* <DEDUP_REMOVED lines=8> */
[----:B-1----:R-:W-:Y:S01]  /*01d0*/  SHF.R.S32.HI R2, RZ, 0x1f, R11 ;  /* 0x0000001fff027819 */ /* 0x002fe2000001140b */
[----:B------:R-:W-:Y:S01]  /*01e0*/  CS2R R88, SRZ ;  /* 0x0000000000587805 */ /* 0x000fe2000001ff00 */
[----:B------:R-:W-:Y:S01]  /*01f0*/  ISETP.GE.AND P2, PT, R11, RZ, PT ;  /* 0x000000ff0b00720c */ /* 0x000fe20003f46270 */
[----:B------:R-:W-:Y:S01]  /*0200*/  CS2R R90, SRZ ;  /* 0x00000000005a7805 */ /* 0x000fe2000001ff00 */
[----:B------:R-:W-:Y:S01]  /*0210*/  LEA.HI R2, R2, R11, RZ, 0x3 ;  /* 0x0000000b02027211 */ /* 0x000fe200078f18ff */
[----:B---3--:R-:W-:Y:S01]  /*0220*/  MUFU.RCP R9, R9 ;  /* 0x0000000900097308 */ /* 0x008fe20000001000 */
[----:B--2---:R-:W-:Y:S01]  /*0230*/  SHF.L.U32 R57, R58, 0x2, RZ ;  /* 0x000000023a397819 */ /* 0x004fe200000006ff */
[----:B------:R-:W-:Y:S01]  /*0240*/  CS2R R84, SRZ ;  /* 0x0000000000547805 */ /* 0x000fe2000001ff00 */
[----:B------:R-:W-:Y:S01]  /*0250*/  LOP3.LUT R0, R2, 0xfffffff8, RZ, 0xc0, !PT ;  /* 0xfffffff802007812 */ /* 0x000fe200078ec0ff */
[----:B------:R-:W-:Y:S01]  /*0260*/  CS2R R86, SRZ ;  /* 0x0000000000567805 */ /* 0x000fe2000001ff00 */
[----:B------:R-:W-:Y:S01]  /*0270*/  LOP3.LUT R55, R57, 0x1c, RZ, 0xc0, !PT ;  /* 0x0000001c39377812 */ /* 0x000fe200078ec0ff */
[----:B------:R-:W-:Y:S01]  /*0280*/  CS2R R92, SRZ ;  /* 0x00000000005c7805 */ /* 0x000fe2000001ff00 */
[----:B------:R-:W-:Y:S01]  /*0290*/  LEA.HI.SX32 R3, R3, -R0, 0x19 ;  /* 0x8000000003037211 */ /* 0x000fe200078fcaff */
[----:B------:R-:W-:Y:S01]  /*02a0*/  CS2R R94, SRZ ;  /* 0x00000000005e7805 */ /* 0x000fe2000001ff00 */
[----:B------:R-:W-:Y:S01]  /*02b0*/  SHF.L.U32 R38, R55, 0x2, RZ ;  /* 0x0000000237267819 */ /* 0x000fe200000006ff */
[----:B------:R-:W-:Y:S01]  /*02c0*/  CS2R R96, SRZ ;  /* 0x0000000000607805 */ /* 0x000fe2000001ff00 */
[----:B------:R-:W-:Y:S01]  /*02d0*/  IMNMX R5, R3, 0x8, PT ;  /* 0x0000000803057817 */ /* 0x000fe20003800200 */
[----:B------:R-:W-:Y:S01]  /*02e0*/  CS2R R98, SRZ ;  /* 0x0000000000627805 */ /* 0x000fe2000001ff00 */
[----:B------:R-:W-:Y:S01]  /*02f0*/  CS2R R104, SRZ ;  /* 0x0000000000687805 */ /* 0x000fe2000001ff00 */
[----:B------:R-:W-:Y:S01]  /*0300*/  CS2R R106, SRZ ;  /* 0x00000000006a7805 */ /* 0x000fe2000001ff00 */
[-C--:B------:R-:W-:Y:S01]  /*0310*/  IABS R13, R5.reuse ;  /* 0x00000005000d7213 */ /* 0x080fe20000000000 */
[----:B------:R-:W-:Y:S01]  /*0320*/  CS2R R108, SRZ ;  /* 0x00000000006c7805 */ /* 0x000fe2000001ff00 */
[----:B------:R-:W-:Y:S01]  /*0330*/  IABS R10, R5 ;  /* 0x00000005000a7213 */ /* 0x000fe20000000000 */
[----:B------:R-:W-:Y:S01]  /*0340*/  CS2R R110, SRZ ;  /* 0x00000000006e7805 */ /* 0x000fe2000001ff00 */
[----:B------:R-:W1:Y:S01]  /*0350*/  I2F.RP R6, R13 ;  /* 0x0000000d00067306 */ /* 0x000e620000209400 */
[----:B------:R-:W-:-:S02]  /*0360*/  LOP3.LUT R57, R57, 0x7c, RZ, 0xc0, !PT ;  /* 0x0000007c39397812 */ /* 0x000fc400078ec0ff */
[----:B------:R-:W-:-:S05]  /*0370*/  IADD3 R15, RZ, -R10, RZ ;  /* 0x8000000aff0f7210 */ /* 0x000fca0007ffe0ff */
[----:B-1----:R-:W1:Y:S02]  /*0380*/  MUFU.RCP R6, R6 ;  /* 0x0000000600067308 */ /* 0x002e640000001000 */
[----:B-1----:R-:W-:Y:S02]  /*0390*/  IADD3 R2, R6, 0xffffffe, RZ ;  /* 0x0ffffffe06027810 */ /* 0x002fe40007ffe0ff */
[----:B------:R-:W-:-:S04]  /*03a0*/  IADD3 R6, -R0, R11, RZ ;  /* 0x0000000b00067210 */ /* 0x000fc80007ffe1ff */
[----:B------:R1:W2:Y:S01]  /*03b0*/  F2I.FTZ.U32.TRUNC.NTZ R3, R2 ;  /* 0x0000000200037305 */ /* 0x0002a2000021f000 */
[----:B------:R-:W-:Y:S02]  /*03c0*/  IABS R10, R6 ;  /* 0x00000006000a7213 */ /* 0x000fe40000000000 */
[----:B------:R-:W-:-:S04]  /*03d0*/  LOP3.LUT R6, R6, R5, RZ, 0x3c, !PT ;  /* 0x0000000506067212 */ /* 0x000fc800078e3cff */
[----:B------:R-:W-:Y:S02]  /*03e0*/  ISETP.GE.AND P4, PT, R6, RZ, PT ;  /* 0x000000ff0600720c */ /* 0x000fe40003f86270 */
[----:B-1----:R-:W-:Y:S02]  /*03f0*/  MOV R2, RZ ;  /* 0x000000ff00027202 */ /* 0x002fe40000000f00 */
[----:B--2---:R-:W-:-:S05]  /*0400*/  IADD3 R8, RZ, -R3, RZ ;  /* 0x80000003ff087210 */ /* 0x004fca0007ffe0ff */
[----:B------:R-:W-:Y:S01]  /*0410*/  IMAD R7, R8, R13, RZ ;  /* 0x0000000d08077224 */ /* 0x000fe200078e02ff */
[----:B------:R-:W-:-:S03]  /*0420*/  IABS R8, R11 ;  /* 0x0000000b00087213 */ /* 0x000fc60000000000 */
[----:B------:R-:W-:Y:S01]  /*0430*/  IMAD.HI.U32 R3, R3, R7, R2 ;  /* 0x0000000703037227 */ /* 0x000fe200078e0002 */
[----:B------:R-:W-:-:S05]  /*0440*/  MOV R7, R8 ;  /* 0x0000000800077202 */ /* 0x000fca0000000f00 */
[----:B------:R-:W-:-:S04]  /*0450*/  IMAD.HI.U32 R2, R3, R7, RZ ;  /* 0x0000000703027227 */ /* 0x000fc800078e00ff */
[-C--:B------:R-:W-:Y:S02]  /*0460*/  IMAD R2, R2, R15.reuse, R7 ;  /* 0x0000000f02027224 */ /* 0x080fe400078e0207 */
[----:B------:R-:W-:Y:S01]  /*0470*/  IMAD.HI.U32 R8, R3, R10, RZ ;  /* 0x0000000a03087227 */ /* 0x000fe200078e00ff */
[----:B------:R-:W-:Y:S02]  /*0480*/  IADD3 R3, R9, 0xffffffe, RZ ;  /* 0x0ffffffe09037810 */ /* 0x000fe40007ffe0ff */
[----:B------:R-:W-:Y:S01]  /*0490*/  ISETP.GT.U32.AND P0, PT, R13, R2, PT ;  /* 0x000000020d00720c */ /* 0x000fe20003f04070 */
[----:B------:R-:W-:-:S03]  /*04a0*/  IMAD R7, R8, R15, R10 ;  /* 0x0000000f08077224 */ /* 0x000fc600078e020a */
[----:B------:R-:W1:Y:S02]  /*04b0*/  F2I.FTZ.U32.TRUNC.NTZ R3, R3 ;  /* 0x0000000300037305 */ /* 0x000e64000021f000 */
[----:B------:R-:W-:-:S07]  /*04c0*/  ISETP.GT.U32.AND P3, PT, R13, R7, PT ;  /* 0x000000070d00720c */ /* 0x000fce0003f64070 */
[----:B------:R-:W-:-:S04]  /*04d0*/  @!P0 IADD3 R2, R2, -R13, RZ ;  /* 0x8000000d02028210 */ /* 0x000fc80007ffe0ff */
[----:B------:R-:W-:Y:S02]  /*04e0*/  ISETP.GT.U32.AND P0, PT, R13, R2, PT ;  /* 0x000000020d00720c */ /* 0x000fe40003f04070 */
[-C--:B------:R-:W-:Y:S02]  /*04f0*/  @!P3 IADD3 R7, R7, -R13.reuse, RZ ;  /* 0x8000000d0707b210 */ /* 0x080fe40007ffe0ff */
[----:B------:R-:W-:Y:S02]  /*0500*/  @!P3 IADD3 R8, R8, 0x1, RZ ;  /* 0x000000010808b810 */ /* 0x000fe40007ffe0ff */
[----:B------:R-:W-:Y:S02]  /*0510*/  ISETP.GE.U32.AND P1, PT, R7, R13, PT ;  /* 0x0000000d0700720c */ /* 0x000fe40003f26070 */
[----:B-1----:R-:W-:-:S05]  /*0520*/  IADD3 R7, RZ, -R3, RZ ;  /* 0x80000003ff077210 */ /* 0x002fca0007ffe0ff */
[----:B------:R-:W-:Y:S02]  /*0530*/  @!P0 IADD3 R2, R2, -R13, RZ ;  /* 0x8000000d02028210 */ /* 0x000fe40007ffe0ff */
[----:B------:R-:W-:Y:S02]  /*0540*/  ISETP.NE.AND P0, PT, R5, RZ, PT ;  /* 0x000000ff0500720c */ /* 0x000fe40003f05270 */
[----:B------:R-:W-:Y:S02]  /*0550*/  MOV R6, R2 ;  /* 0x0000000200067202 */ /* 0x000fe40000000f00 */
[----:B------:R-:W-:Y:S02]  /*0560*/  MOV R2, R7 ;  /* 0x0000000700027202 */ /* 0x000fe40000000f00 */
[----:B------:R-:W-:Y:S02]  /*0570*/  LOP3.LUT R5, RZ, R5, RZ, 0x33, !PT ;  /* 0x00000005ff057212 */ /* 0x000fe400078e33ff */
[----:B------:R-:W-:Y:S01]  /*0580*/  @!P2 IADD3 R6, -R6, RZ, RZ ;  /* 0x000000ff0606a210 */ /* 0x000fe20007ffe1ff */
[----:B------:R-:W-:Y:S01]  /*0590*/  IMAD R9, R2, R17, RZ ;  /* 0x0000001102097224 */ /* 0x000fe200078e02ff */
[----:B------:R-:W-:-:S02]  /*05a0*/  MOV R2, RZ ;  /* 0x000000ff00027202 */ /* 0x000fc40000000f00 */
[----:B------:R-:W-:Y:S02]  /*05b0*/  SEL R7, R5, R6, !P0 ;  /* 0x0000000605077207 */ /* 0x000fe40004000000 */
[----:B------:R-:W-:Y:S01]  /*05c0*/  @P1 IADD3 R8, R8, 0x1, RZ ;  /* 0x0000000108081810 */ /* 0x000fe20007ffe0ff */
[----:B------:R-:W-:Y:S01]  /*05d0*/  IMAD.HI.U32 R6, R3, R9, R2 ;  /* 0x0000000903067227 */ /* 0x000fe200078e0002 */
[----:B------:R-:W-:Y:S02]  /*05e0*/  SHF.R.U32.HI R3, RZ, 0x3, R58 ;  /* 0x00000003ff037819 */ /* 0x000fe4000001163a */
[----:B------:R-:W-:Y:S02]  /*05f0*/  IADD3 R2, R0, R7, RZ ;  /* 0x0000000700027210 */ /* 0x000fe40007ffe0ff */
[----:B------:R-:W-:Y:S02]  /*0600*/  IABS R0, R4 ;  /* 0x0000000400007213 */ /* 0x000fe40000000000 */
[----:B------:R-:W-:-:S02]  /*0610*/  SGXT.U32 R7, R3, 0x5 ;  /* 0x000000050307781a */ /* 0x000fc40000000000 */
[----:B------:R-:W-:Y:S02]  /*0620*/  SHF.L.U32 R2, R2, 0x7, RZ ;  /* 0x0000000702027819 */ /* 0x000fe400000006ff */
[----:B------:R-:W-:Y:S02]  /*0630*/  SHF.R.U32.HI R3, RZ, 0x5, R58 ;  /* 0x00000005ff037819 */ /* 0x000fe4000001163a */
[----:B------:R-:W-:Y:S02]  /*0640*/  @!P4 IADD3 R8, -R8, RZ, RZ ;  /* 0x000000ff0808c210 */ /* 0x000fe40007ffe1ff */
[----:B------:R-:W-:Y:S02]  /*0650*/  IADD3 R10, RZ, -R0, RZ ;  /* 0x80000000ff0a7210 */ /* 0x000fe40007ffe0ff */
[----:B------:R-:W-:Y:S02]  /*0660*/  LOP3.LUT R0, R2, R7, RZ, 0xfc, !PT ;  /* 0x0000000702007212 */ /* 0x000fe400078efcff */
[----:B------:R-:W-:-:S02]  /*0670*/  SGXT.U32 R3, R3, 0x3 ;  /* 0x000000030303781a */ /* 0x000fc40000000000 */
[----:B------:R-:W-:Y:S02]  /*0680*/  SEL R12, R5, R8, !P0 ;  /* 0x00000008050c7207 */ /* 0x000fe40004000000 */
[----:B------:R-:W-:Y:S02]  /*0690*/  ISETP.GE.AND P0, PT, R0, RZ, PT ;  /* 0x000000ff0000720c */ /* 0x000fe40003f06270 */
[----:B------:R-:W-:Y:S02]  /*06a0*/  IABS R5, R0 ;  /* 0x0000000000057213 */ /* 0x000fe40000000000 */
[C---:B------:R-:W-:Y:S02]  /*06b0*/  LOP3.LUT R0, R2.reuse, R3, RZ, 0xfc, !PT ;  /* 0x0000000302007212 */ /* 0x040fe400078efcff */
[C-C-:B------:R-:W-:Y:S02]  /*06c0*/  LOP3.LUT R3, R2.reuse, 0x40, R7.reuse, 0xfe, !PT ;  /* 0x0000004002037812 */ /* 0x140fe400078efe07 */
[----:B------:R-:W-:-:S02]  /*06d0*/  LOP3.LUT R8, R2, 0x20, R7, 0xfe, !PT ;  /* 0x0000002002087812 */ /* 0x000fc400078efe07 */
[----:B------:R-:W-:Y:S02]  /*06e0*/  ISETP.GE.AND P2, PT, R3, RZ, PT ;  /* 0x000000ff0300720c */ /* 0x000fe40003f46270 */
[----:B------:R-:W-:Y:S01]  /*06f0*/  IABS R11, R3 ;  /* 0x00000003000b7213 */ /* 0x000fe20000000000 */
[----:B------:R-:W-:Y:S01]  /*0700*/  IMAD.HI.U32 R3, R6, R5, RZ ;  /* 0x0000000506037227 */ /* 0x000fe200078e00ff */
[----:B------:R-:W-:Y:S02]  /*0710*/  IABS R9, R8 ;  /* 0x0000000800097213 */ /* 0x000fe40000000000 */
[----:B------:R-:W-:Y:S01]  /*0720*/  LOP3.LUT R2, R2, 0x60, R7, 0xfe, !PT ;  /* 0x0000006002027812 */ /* 0x000fe200078efe07 */
[----:B------:R-:W-:Y:S01]  /*0730*/  IMAD R5, R3, R10, R5 ;  /* 0x0000000a03057224 */ /* 0x000fe200078e0205 */
[----:B------:R-:W-:Y:S01]  /*0740*/  ISETP.GE.AND P3, PT, R8, RZ, PT ;  /* 0x000000ff0800720c */ /* 0x000fe20003f66270 */
[----:B------:R-:W-:Y:S01]  /*0750*/  IMAD.HI.U32 R3, R6, R11, RZ ;  /* 0x0000000b06037227 */ /* 0x000fe200078e00ff */
[----:B------:R-:W-:-:S02]  /*0760*/  ISETP.GE.AND P1, PT, R2, RZ, PT ;  /* 0x000000ff0200720c */ /* 0x000fc40003f26270 */
[----:B------:R-:W-:Y:S01]  /*0770*/  IABS R13, R2 ;  /* 0x00000002000d7213 */ /* 0x000fe20000000000 */
[----:B------:R-:W-:Y:S01]  /*0780*/  IMAD.HI.U32 R2, R6, R9, RZ ;  /* 0x0000000906027227 */ /* 0x000fe200078e00ff */
[----:B------:R-:W-:Y:S02]  /*0790*/  ISETP.GT.U32.AND P4, PT, R17, R5, PT ;  /* 0x000000051100720c */ /* 0x000fe40003f84070 */
[----:B------:R-:W-:Y:S01]  /*07a0*/  SHF.L.U32 R36, R12, 0x7, RZ ;  /* 0x000000070c247819 */ /* 0x000fe200000006ff */
[----:B------:R-:W-:Y:S01]  /*07b0*/  IMAD R8, R2, R10, R9 ;  /* 0x0000000a02087224 */ /* 0x000fe200078e0209 */
[----:B------:R-:W-:Y:S01]  /*07c0*/  LOP3.LUT R2, R7, 0x20, RZ, 0xfc, !PT ;  /* 0x0000002007027812 */ /* 0x000fe200078efcff */
[----:B------:R-:W-:Y:S01]  /*07d0*/  IMAD.HI.U32 R6, R6, R13, RZ ;  /* 0x0000000d06067227 */ /* 0x000fe200078e00ff */
[----:B------:R-:W-:Y:S02]  /*07e0*/  LOP3.LUT R19, R36, 0x40, R7, 0xfe, !PT ;  /* 0x0000004024137812 */ /* 0x000fe400078efe07 */
[----:B------:R-:W-:Y:S01]  /*07f0*/  ISETP.GT.U32.AND P6, PT, R17, R8, PT ;  /* 0x000000081100720c */ /* 0x000fe20003fc4070 */
[-C--:B------:R-:W-:Y:S01]  /*0800*/  IMAD R9, R3, R10.reuse, R11 ;  /* 0x0000000a03097224 */ /* 0x080fe200078e020b */
[----:B------:R-:W-:Y:S01]  /*0810*/  LOP3.LUT R3, R7, 0x40, RZ, 0xfc, !PT ;  /* 0x0000004007037812 */ /* 0x000fe200078efcff */
[----:B------:R-:W-:Y:S01]  /*0820*/  IMAD R6, R6, R10, R13 ;  /* 0x0000000a06067224 */ /* 0x000fe200078e020d */
[----:B------:R-:W-:-:S02]  /*0830*/  SHF.R.S32.HI R10, RZ, 0x18, R12 ;  /* 0x00000018ff0a7819 */ /* 0x000fc4000001140c */
[----:B------:R-:W-:Y:S02]  /*0840*/  @!P4 IADD3 R5, R5, -R17, RZ ;  /* 0x800000110505c210 */ /* 0x000fe40007ffe0ff */
[C---:B------:R-:W-:Y:S02]  /*0850*/  ISETP.GT.U32.AND P4, PT, R17.reuse, R9, PT ;  /* 0x000000091100720c */ /* 0x040fe40003f84070 */
[C---:B------:R-:W-:Y:S02]  /*0860*/  ISETP.GT.U32.AND P5, PT, R17.reuse, R6, PT ;  /* 0x000000061100720c */ /* 0x040fe40003fa4070 */
[----:B------:R-:W-:Y:S02]  /*0870*/  SGXT R10, R10, 0x1 ;  /* 0x000000010a0a781a */ /* 0x000fe40000000200 */
[----:B------:R-:W-:Y:S02]  /*0880*/  @!P6 IADD3 R8, R8, -R17, RZ ;  /* 0x800000110808e210 */ /* 0x000fe40007ffe0ff */
[----:B------:R-:W-:-:S02]  /*0890*/  ISETP.GT.U32.AND P6, PT, R17, R5, PT ;  /* 0x000000051100720c */ /* 0x000fc40003fc4070 */
[----:B------:R-:W-:Y:S02]  /*08a0*/  LOP3.LUT R37, R7, 0x60, RZ, 0xfc, !PT ;  /* 0x0000006007257812 */ /* 0x000fe400078efcff */
[----:B------:R-:W-:Y:S02]  /*08b0*/  LOP3.LUT R14, R36, R7, RZ, 0xfc, !PT ;  /* 0x00000007240e7212 */ /* 0x000fe400078efcff */
[-C--:B------:R-:W-:Y:S02]  /*08c0*/  @!P4 IADD3 R9, R9, -R17.reuse, RZ ;  /* 0x800000110909c210 */ /* 0x080fe40007ffe0ff */
[C---:B------:R-:W-:Y:S02]  /*08d0*/  ISETP.GT.U32.AND P4, PT, R17.reuse, R8, PT ;  /* 0x000000081100720c */ /* 0x040fe40003f84070 */
[----:B------:R-:W-:Y:S02]  /*08e0*/  @!P5 IADD3 R6, R6, -R17, RZ ;  /* 0x800000110606d210 */ /* 0x000fe40007ffe0ff */
[----:B------:R-:W-:-:S02]  /*08f0*/  ISETP.GT.U32.AND P5, PT, R17, R9, PT ;  /* 0x000000091100720c */ /* 0x000fc40003fa4070 */
[----:B------:R-:W-:Y:S02]  /*0900*/  @!P6 IADD3 R5, R5, -R17, RZ ;  /* 0x800000110505e210 */ /* 0x000fe40007ffe0ff */
[----:B------:R-:W-:Y:S02]  /*0910*/  ISETP.GT.U32.AND P6, PT, R17, R6, PT ;  /* 0x000000061100720c */ /* 0x000fe40003fc4070 */
[C-C-:B------:R-:W-:Y:S02]  /*0920*/  LOP3.LUT R15, R36.reuse, 0x20, R7.reuse, 0xfe, !PT ;  /* 0x00000020240f7812 */ /* 0x140fe400078efe07 */
[----:B------:R-:W-:Y:S02]  /*0930*/  LOP3.LUT R18, R36, 0x60, R7, 0xfe, !PT ;  /* 0x0000006024127812 */ /* 0x000fe400078efe07 */
[----:B------:R-:W-:Y:S02]  /*0940*/  LEA.HI R12, R10, R19, RZ, 0x7 ;  /* 0x000000130a0c7211 */ /* 0x000fe400078f38ff */
[----:B------:R-:W-:-:S02]  /*0950*/  LEA R2, R2, R38, 0x7 ;  /* 0x0000002602027211 */ /* 0x000fc400078e38ff */
[-C--:B------:R-:W-:Y:S02]  /*0960*/  LEA R3, R3, R38.reuse, 0x7 ;  /* 0x0000002603037211 */ /* 0x080fe400078e38ff */
[-C--:B------:R-:W-:Y:S02]  /*0970*/  LEA R37, R37, R38.reuse, 0x7 ;  /* 0x0000002625257211 */ /* 0x080fe400078e38ff */
[----:B------:R-:W-:Y:S02]  /*0980*/  LEA R38, R7, R38, 0x7 ;  /* 0x0000002607267211 */ /* 0x000fe400078e38ff */
[C---:B------:R-:W-:Y:S02]  /*0990*/  LEA.HI R7, R10.reuse, R14, RZ, 0x7 ;  /* 0x0000000e0a077211 */ /* 0x040fe400078f38ff */
[C---:B------:R-:W-:Y:S02]  /*09a0*/  LEA.HI R11, R10.reuse, R15, RZ, 0x7 ;  /* 0x0000000f0a0b7211 */ /* 0x040fe400078f38ff */
[----:B------:R-:W-:-:S02]  /*09b0*/  LEA.HI R13, R10, R18, RZ, 0x7 ;  /* 0x000000120a0d7211 */ /* 0x000fc400078f38ff */
[-C--:B------:R-:W-:Y:S02]  /*09c0*/  @!P4 IADD3 R8, R8, -R17.reuse, RZ ;  /* 0x800000110808c210 */ /* 0x080fe40007ffe0ff */
[----:B------:R-:W-:Y:S02]  /*09d0*/  LOP3.LUT R10, R12, 0xffffff80, RZ, 0xc0, !PT ;  /* 0xffffff800c0a7812 */ /* 0x000fe400078ec0ff */
[----:B------:R-:W-:Y:S02]  /*09e0*/  ISETP.NE.AND P4, PT, R4, RZ, PT ;  /* 0x000000ff0400720c */ /* 0x000fe40003f85270 */
[----:B------:R-:W-:Y:S02]  /*09f0*/  @!P5 IADD3 R9, R9, -R17, RZ ;  /* 0x800000110909d210 */ /* 0x000fe40007ffe0ff */
[----:B------:R-:W-:Y:S02]  /*0a00*/  LOP3.LUT R4, RZ, R4, RZ, 0x33, !PT ;  /* 0x00000004ff047212 */ /* 0x000fe400078e33ff */
[----:B------:R-:W-:-:S02]  /*0a10*/  @!P0 IADD3 R5, -R5, RZ, RZ ;  /* 0x000000ff05058210 */ /* 0x000fc40007ffe1ff */
[----:B------:R-:W-:Y:S02]  /*0a20*/  LOP3.LUT R13, R13, 0xffffff80, RZ, 0xc0, !PT ;  /* 0xffffff800d0d7812 */ /* 0x000fe400078ec0ff */
[----:B------:R-:W-:Y:S02]  /*0a30*/  IADD3 R16, R19, -R10, RZ ;  /* 0x8000000a13107210 */ /* 0x000fe40007ffe0ff */
[----:B------:R-:W-:Y:S02]  /*0a40*/  @!P3 IADD3 R8, -R8, RZ, RZ ;  /* 0x000000ff0808b210 */ /* 0x000fe40007ffe1ff */
[----:B------:R-:W-:Y:S01]  /*0a50*/  @!P6 IADD3 R6, R6, -R17, RZ ;  /* 0x800000110606e210 */ /* 0x000fe20007ffe0ff */
[----:B------:R-:W-:Y:S01]  /*0a60*/  IMAD R16, R16, 0xac, R55 ;  /* 0x000000ac10107824 */ /* 0x000fe200078e0237 */
[----:B------:R-:W-:Y:S02]  /*0a70*/  @!P2 IADD3 R9, -R9, RZ, RZ ;  /* 0x000000ff0909a210 */ /* 0x000fe40007ffe1ff */
[----:B------:R-:W-:-:S02]  /*0a80*/  SEL R10, R4, R5, !P4 ;  /* 0x00000005040a7207 */ /* 0x000fc40006000000 */
[----:B------:R-:W-:Y:S02]  /*0a90*/  LOP3.LUT R7, R7, 0xffffff80, RZ, 0xc0, !PT ;  /* 0xffffff8007077812 */ /* 0x000fe400078ec0ff */
[----:B------:R-:W-:Y:S01]  /*0aa0*/  IADD3 R18, R18, -R13, RZ ;  /* 0x8000000d12127210 */ /* 0x000fe20007ffe0ff */
[----:B------:R-:W-:Y:S01]  /*0ab0*/  IMAD R5, R10, 0xac, R55 ;  /* 0x000000ac0a057824 */ /* 0x000fe200078e0237 */
[----:B------:R-:W-:Y:S02]  /*0ac0*/  SEL R8, R4, R8, !P4 ;  /* 0x0000000804087207 */ /* 0x000fe40006000000 */
[----:B------:R-:W-:Y:S02]  /*0ad0*/  @!P1 IADD3 R6, -R6, RZ, RZ ;  /* 0x000000ff06069210 */ /* 0x000fe40007ffe1ff */
[----:B------:R-:W-:Y:S02]  /*0ae0*/  SEL R20, R4, R9, !P4 ;  /* 0x0000000904147207 */ /* 0x000fe40006000000 */
[----:B------:R-:W-:-:S02]  /*0af0*/  MOV R13, 0x4 ;  /* 0x00000004000d7802 */ /* 0x000fc40000000f00 */
[----:B------:R-:W-:Y:S01]  /*0b00*/  IADD3 R12, R14, -R7, RZ ;  /* 0x800000070e0c7210 */ /* 0x000fe20007ffe0ff */
[--C-:B------:R-:W-:Y:S01]  /*0b10*/  IMAD R7, R8, 0xac, R55.reuse ;  /* 0x000000ac08077824 */ /* 0x100fe200078e0237 */
[----:B------:R-:W-:Y:S01]  /*0b20*/  SEL R10, R4, R6, !P4 ;  /* 0x00000006040a7207 */ /* 0x000fe20006000000 */
[--C-:B------:R-:W-:Y:S01]  /*0b30*/  IMAD R8, R20, 0xac, R55.reuse ;  /* 0x000000ac14087824 */ /* 0x100fe200078e0237 */
[----:B------:R-:W-:Y:S01]  /*0b40*/  LOP3.LUT R11, R11, 0xffffff80, RZ, 0xc0, !PT ;  /* 0xffffff800b0b7812 */ /* 0x000fe200078ec0ff */
[----:B------:R-:W-:Y:S01]  /*0b50*/  IMAD.WIDE R4, R5, R13, c[0x0][0x168] ;  /* 0x00005a0005047625 */ /* 0x000fe200078e020d */
[----:B------:R-:W-:Y:S02]  /*0b60*/  SHF.L.U32 R58, R58, 0x4, RZ ;  /* 0x000000043a3a7819 */ /* 0x000fe400000006ff */
[----:B------:R-:W-:Y:S01]  /*0b70*/  IADD3 R14, R15, -R11, RZ ;  /* 0x8000000b0f0e7210 */ /* 0x000fe20007ffe0ff */
[-C--:B------:R-:W-:Y:S01]  /*0b80*/  IMAD.WIDE R6, R7, R13.reuse, c[0x0][0x168] ;  /* 0x00005a0007067625 */ /* 0x080fe200078e020d */
[----:B------:R-:W-:Y:S01]  /*0b90*/  IADD3 R40, P2, R4, 0x80, RZ ;  /* 0x0000008004287810 */ /* 0x000fe20007f5e0ff */
[----:B------:R1:W-:Y:S01]  /*0ba0*/  LDGSTS.E.BYPASS.128 [R38], [R4.64] ;  /* 0x0000000004267fae */ /* 0x0003e2000b901c44 */
[----:B------:R-:W-:Y:S01]  /*0bb0*/  LOP3.LUT R58, R58, 0x3e00, RZ, 0xc0, !PT ;  /* 0x00003e003a3a7812 */ /* 0x000fe200078ec0ff */
[----:B------:R-:W-:Y:S01]  /*0bc0*/  IMAD.WIDE R8, R8, R13, c[0x0][0x168] ;  /* 0x00005a0008087625 */ /* 0x000fe200078e020d */
[----:B------:R-:W-:Y:S01]  /*0bd0*/  IADD3 R39, P1, R6, 0x80, RZ ;  /* 0x0000008006277810 */ /* 0x000fe20007f3e0ff */
[----:B------:R2:W-:Y:S01]  /*0be0*/  LDGSTS.E.BYPASS.128 [R2], [R6.64] ;  /* 0x0000000006027fae */ /* 0x0005e2000b901c44 */
[----:B------:R-:W-:Y:S01]  /*0bf0*/  IADD3.X R43, RZ, R5, RZ, P2, !PT ;  /* 0x00000005ff2b7210 */ /* 0x000fe200017fe4ff */
[--C-:B------:R-:W-:Y:S01]  /*0c00*/  IMAD R10, R10, 0xac, R55.reuse ;  /* 0x000000ac0a0a7824 */ /* 0x100fe200078e0237 */
[----:B------:R-:W-:Y:S01]  /*0c10*/  IADD3 R41, P0, R8, 0x80, RZ ;  /* 0x0000008008297810 */ /* 0x000fe20007f1e0ff */
[--C-:B------:R-:W-:Y:S01]  /*0c20*/  IMAD R12, R12, 0xac, R55.reuse ;  /* 0x000000ac0c0c7824 */ /* 0x100fe200078e0237 */
[----:B------:R-:W-:Y:S01]  /*0c30*/  IADD3.X R42, RZ, R7, RZ, P1, !PT ;  /* 0x00000007ff2a7210 */ /* 0x000fe20000ffe4ff */
[----:B------:R-:W-:Y:S01]  /*0c40*/  IMAD R14, R14, 0xac, R55 ;  /* 0x000000ac0e0e7824 */ /* 0x000fe200078e0237 */
[----:B------:R-:W-:Y:S01]  /*0c50*/  IADD3.X R44, RZ, R9, RZ, P0, !PT ;  /* 0x00000009ff2c7210 */ /* 0x000fe200007fe4ff */
[-C--:B------:R-:W-:Y:S01]  /*0c60*/  IMAD.WIDE R10, R10, R13.reuse, c[0x0][0x168] ;  /* 0x00005a000a0a7625 */ /* 0x080fe200078e020d */
[----:B------:R3:W-:Y:S03]  /*0c70*/  LDGSTS.E.BYPASS.128 [R3], [R8.64] ;  /* 0x0000000008037fae */ /* 0x0007e6000b901c44 */
[----:B-1----:R-:W-:Y:S01]  /*0c80*/  IMAD.WIDE R4, R12, R13, c[0x0][0x170] ;  /* 0x00005c000c047625 */ /* 0x002fe200078e020d */
[----:B------:R1:W-:Y:S01]  /*0c90*/  LDGSTS.E.BYPASS.128 [R37], [R10.64] ;  /* 0x000000000a257fae */ /* 0x0003e2000b901c44 */
[----:B------:R-:W-:-:S02]  /*0ca0*/  IADD3 R45, P0, R10, 0x80, RZ ;  /* 0x000000800a2d7810 */ /* 0x000fc40007f1e0ff */
[----:B------:R-:W-:Y:S01]  /*0cb0*/  IMAD R12, R18, 0xac, R55 ;  /* 0x000000ac120c7824 */ /* 0x000fe200078e0237 */
[----:B------:R-:W0:Y:S01]  /*0cc0*/  LDGDEPBAR ;  /* 0x00000000000079af */ /* 0x000e220000000000 */
[----:B--2---:R-:W-:Y:S01]  /*0cd0*/  IMAD.WIDE R6, R14, R13, c[0x0][0x170] ;  /* 0x00005c000e067625 */ /* 0x004fe200078e020d */
[----:B------:R-:W-:Y:S01]  /*0ce0*/  IADD3.X R46, RZ, R11, RZ, P0, !PT ;  /* 0x0000000bff2e7210 */ /* 0x000fe200007fe4ff */
[----:B------:R-:W-:Y:S01]  /*0cf0*/  CS2R R14, SRZ ;  /* 0x00000000000e7805 */ /* 0x000fe2000001ff00 */
[----:B------:R2:W-:Y:S01]  /*0d00*/  LDGSTS.E.BYPASS.128 [R38+0x4000], [R4.64] ;  /* 0x0400000004267fae */ /* 0x0005e2000b901c44 */
[-C--:B---3--:R-:W-:Y:S01]  /*0d10*/  IMAD.WIDE R8, R16, R13.reuse, c[0x0][0x170] ;  /* 0x00005c0010087625 */ /* 0x088fe200078e020d */
[----:B------:R-:W-:Y:S01]  /*0d20*/  IADD3 R47, P0, R4, 0x80, RZ ;  /* 0x00000080042f7810 */ /* 0x000fe20007f1e0ff */
[----:B------:R-:W-:Y:S01]  /*0d30*/  CS2R R16, SRZ ;  /* 0x0000000000107805 */ /* 0x000fe2000001ff00 */
[----:B------:R3:W-:Y:S01]  /*0d40*/  LDGSTS.E.BYPASS.128 [R2+0x4000], [R6.64] ;  /* 0x0400000006027fae */ /* 0x0007e2000b901c44 */
[----:B------:R-:W-:Y:S01]  /*0d50*/  IMAD.WIDE R12, R12, R13, c[0x0][0x170] ;  /* 0x00005c000c0c7625 */ /* 0x000fe200078e020d */
[----:B------:R-:W-:Y:S01]  /*0d60*/  IADD3.X R49, RZ, R5, RZ, P0, !PT ;  /* 0x00000005ff317210 */ /* 0x000fe200007fe4ff */
[----:B------:R-:W-:Y:S01]  /*0d70*/  CS2R R18, SRZ ;  /* 0x0000000000127805 */ /* 0x000fe2000001ff00 */
[----:B------:R1:W-:Y:S01]  /*0d80*/  LDGSTS.E.BYPASS.128 [R3+0x4000], [R8.64] ;  /* 0x0400000008037fae */ /* 0x0003e2000b901c44 */
[----:B------:R-:W-:-:S02]  /*0d90*/  IADD3 R48, P2, R6, 0x80, RZ ;  /* 0x0000008006307810 */ /* 0x000fc40007f5e0ff */
[----:B------:R-:W-:Y:S01]  /*0da0*/  IADD3 R51, P0, R12, 0x80, RZ ;  /* 0x000000800c337810 */ /* 0x000fe20007f1e0ff */
[----:B------:R4:W-:Y:S01]  /*0db0*/  LDGSTS.E.BYPASS.128 [R37+0x4000], [R12.64] ;  /* 0x040000000c257fae */ /* 0x0009e2000b901c44 */
[----:B------:R-:W-:Y:S01]  /*0dc0*/  IADD3 R50, P1, R8, 0x80, RZ ;  /* 0x0000008008327810 */ /* 0x000fe20007f3e0ff */
[----:B--2---:R-:W-:Y:S01]  /*0dd0*/  CS2R R4, SRZ ;  /* 0x0000000000047805 */ /* 0x004fe2000001ff00 */
[----:B------:R-:W-:Y:S01]  /*0de0*/  IADD3.X R52, RZ, R7, RZ, P2, !PT ;  /* 0x00000007ff347210 */ /* 0x000fe200017fe4ff */
[----:B------:R-:W0:Y:S01]  /*0df0*/  LDGDEPBAR ;  /* 0x00000000000079af */ /* 0x000e220000000000 */
[----:B------:R-:W-:Y:S01]  /*0e00*/  IADD3.X R54, RZ, R13, RZ, P0, !PT ;  /* 0x0000000dff367210 */ /* 0x000fe200007fe4ff */
[----:B---3--:R-:W-:Y:S01]  /*0e10*/  CS2R R6, SRZ ;  /* 0x0000000000067805 */ /* 0x008fe2000001ff00 */
[----:B------:R-:W-:Y:S01]  /*0e20*/  IADD3.X R53, RZ, R9, RZ, P1, !PT ;  /* 0x00000009ff357210 */ /* 0x000fe20000ffe4ff */
[----:B------:R-:W-:Y:S01]  /*0e30*/  UMOV UR4, URZ ;  /* 0x0000003f00047c82 */ /* 0x000fe20008000000 */
[----:B------:R-:W-:Y:S01]  /*0e40*/  IADD3 R55, -R55, 0x8c, RZ ;  /* 0x0000008c37377810 */ /* 0x000fe20007ffe1ff */
[----:B------:R-:W-:Y:S01]  /*0e50*/  UMOV UR5, URZ ;  /* 0x0000003f00057c82 */ /* 0x000fe20008000000 */
[----:B----4-:R-:W-:Y:S01]  /*0e60*/  CS2R R12, SRZ ;  /* 0x00000000000c7805 */ /* 0x010fe2000001ff00 */
[----:B------:R-:W-:-:S04]  /*0e70*/  DEPBAR.LE SB0, 0x0 ;  /* 0x000080000000791a */ /* 0x000fc80000000000 */
[----:B-1----:R-:W-:Y:S06]  /*0e80*/  BAR.SYNC 0x0 ;  /* 0x0000000000007b1d */ /* 0x002fec0000000000 */
.L_x_1:
[----:B------:R-:W-:Y:S01]  /*0e90*/  LEA R59, R57, 0x4000, 0x7 ;  /* 0x00004000393b7811 */ /* 0x000fe200078e38ff */
[----:B------:R-:W-:Y:S01]  /*0ea0*/  LDS.128 R100, [R58] ;  /* 0x000000003a647984 */ /* 0x000fe20000000c00 */
[C---:B------:R-:W-:Y:S01]  /*0eb0*/  ISETP.GE.U32.AND P1, PT, R56.reuse, R55, PT ;  /* 0x000000373800720c */ /* 0x040fe20003f26070 */
[----:B------:R-:W-:Y:S01]  /*0ec0*/  ULDC.64 UR6, c[0x0][0x118] ;  /* 0x0000460000067ab9 */ /* 0x000fe20000000a00 */
[C---:B------:R-:W-:Y:S01]  /*0ed0*/  ISETP.GE.U32.AND P0, PT, R56.reuse, 0x8c, PT ;  /* 0x0000008c3800780c */ /* 0x040fe20003f06070 */
[----:B------:R-:W1:Y:S01]  /*0ee0*/  LDS.128 R20, [R59] ;  /* 0x000000003b147984 */ /* 0x000e620000000c00 */
[----:B------:R-:W-:Y:S02]  /*0ef0*/  SEL R112, RZ, 0x10, P1 ;  /* 0x00000010ff707807 */ /* 0x000fe40000800000 */
[----:B------:R-:W-:Y:S01]  /*0f00*/  IADD3 R56, R56, 0x20, RZ ;  /* 0x0000002038387810 */ /* 0x000fe20007ffe0ff */
[----:B------:R-:W2:Y:S01]  /*0f10*/  LDS.128 R28, [R59+0x100] ;  /* 0x000100003b1c7984 */ /* 0x000ea20000000c00 */
[----:B------:R-:W-:-:S03]  /*0f20*/  SEL R112, R112, RZ, !P0 ;  /* 0x000000ff70707207 */ /* 0x000fc60004000000 */
[----:B------:R-:W3:Y:S01]  /*0f30*/  LDS.128 R24, [R59+0x80] ;  /* 0x000080003b187984 */ /* 0x000ee20000000c00 */
[----:B------:R-:W-:-:S03]  /*0f40*/  ISETP.NE.U32.AND P1, PT, R112, RZ, PT ;  /* 0x000000ff7000720c */ /* 0x000fc60003f25070 */
[----:B------:R-:W4:Y:S04]  /*0f50*/  LDS.128 R8, [R59+0x180] ;  /* 0x000180003b087984 */ /* 0x000f280000000c00 */
[----:B------:R-:W5:Y:S04]  /*0f60*/  LDS.128 R120, [R58+0x80] ;  /* 0x000080003a787984 */ /* 0x000f680000000c00 */
[----:B------:R-:W5:Y:S01]  /*0f70*/  LDS.128 R132, [R58+0x100] ;  /* 0x000100003a847984 */ /* 0x000f620000000c00 */
[C---:B-1----:R-:W-:Y:S01]  /*0f80*/  FFMA R108, R100.reuse, R20, R108 ;  /* 0x00000014646c7223 */ /* 0x042fe2000000006c */
[----:B--2---:R-:W-:-:S03]  /*0f90*/  FFMA R110, R100, R28, R110 ;  /* 0x0000001c646e7223 */ /* 0x004fc6000000006e */
[C---:B------:R-:W-:Y:S01]  /*0fa0*/  FFMA R115, R101.reuse, R21, R108 ;  /* 0x0000001565737223 */ /* 0x040fe2000000006c */
[C---:B---3--:R-:W-:Y:S01]  /*0fb0*/  FFMA R112, R100.reuse, R24, R109 ;  /* 0x0000001864707223 */ /* 0x048fe2000000006d */
[C---:B------:R-:W-:Y:S01]  /*0fc0*/  FFMA R117, R101.reuse, R29, R110 ;  /* 0x0000001d65757223 */ /* 0x040fe2000000006e */
[----:B----4-:R-:W-:Y:S02]  /*0fd0*/  FFMA R100, R100, R8, R111 ;  /* 0x0000000864647223 */ /* 0x010fe4000000006f */
[C---:B------:R-:W-:Y:S01]  /*0fe0*/  FFMA R113, R101.reuse, R25, R112 ;  /* 0x0000001965717223 */ /* 0x040fe20000000070 */
[----:B------:R-:W1:Y:S01]  /*0ff0*/  LDS.128 R108, [R58+0x180] ;  /* 0x000180003a6c7984 */ /* 0x000e620000000c00 */
[C---:B------:R-:W-:Y:S01]  /*1000*/  FFMA R112, R102.reuse, R22, R115 ;  /* 0x0000001666707223 */ /* 0x040fe20000000073 */
[----:B------:R-:W-:Y:S01]  /*1010*/  FFMA R101, R101, R9, R100 ;  /* 0x0000000965657223 */ /* 0x000fe20000000064 */
[C---:B------:R-:W-:Y:S01]  /*1020*/  FFMA R100, R102.reuse, R30, R117 ;  /* 0x0000001e66647223 */ /* 0x040fe20000000075 */
[C---:B------:R-:W-:Y:S01]  /*1030*/  FFMA R114, R102.reuse, R26, R113 ;  /* 0x0000001a66727223 */ /* 0x040fe20000000071 */
[C---:B------:R-:W-:Y:S01]  /*1040*/  FFMA R115, R103.reuse, R23, R112 ;  /* 0x0000001767737223 */ /* 0x040fe20000000070 */
[----:B------:R-:W-:Y:S01]  /*1050*/  FFMA R102, R102, R10, R101 ;  /* 0x0000000a66667223 */ /* 0x000fe20000000065 */
[C---:B------:R-:W-:Y:S01]  /*1060*/  FFMA R155, R103.reuse, R31, R100 ;  /* 0x0000001f679b7223 */ /* 0x040fe20000000064 */
[C---:B-----5:R-:W-:Y:S01]  /*1070*/  FFMA R100, R120.reuse, R24, R105 ;  /* 0x0000001878647223 */ /* 0x060fe20000000069 */
[C---:B------:R-:W-:Y:S01]  /*1080*/  FFMA R139, R103.reuse, R27, R114 ;  /* 0x0000001b678b7223 */ /* 0x040fe20000000072 */
[----:B------:R-:W-:Y:S01]  /*1090*/  FFMA R161, R103, R11, R102 ;  /* 0x0000000b67a17223 */ /* 0x000fe20000000066 */
[C---:B------:R-:W-:Y:S01]  /*10a0*/  FFMA R106, R120.reuse, R28, R106 ;  /* 0x0000001c786a7223 */ /* 0x040fe2000000006a */
[C---:B------:R-:W-:Y:S01]  /*10b0*/  FFMA R105, R121.reuse, R25, R100 ;  /* 0x0000001979697223 */ /* 0x040fe20000000064 */
[C---:B------:R-:W-:Y:S01]  /*10c0*/  FFMA R104, R120.reuse, R20, R104 ;  /* 0x0000001478687223 */ /* 0x040fe20000000068 */
[----:B------:R-:W2:Y:S01]  /*10d0*/  LDS.128 R100, [R58+0x1000] ;  /* 0x001000003a647984 */ /* 0x000ea20000000c00 */
[----:B------:R-:W-:Y:S01]  /*10e0*/  FFMA R120, R120, R8, R107 ;  /* 0x0000000878787223 */ /* 0x000fe2000000006b */
[C---:B------:R-:W-:Y:S01]  /*10f0*/  FFMA R113, R121.reuse, R29, R106 ;  /* 0x0000001d79717223 */ /* 0x040fe2000000006a */
[C---:B------:R-:W-:Y:S01]  /*1100*/  FFMA R107, R121.reuse, R21, R104 ;  /* 0x00000015796b7223 */ /* 0x040fe20000000068 */
[----:B------:R-:W-:Y:S01]  /*1110*/  FFMA R96, R132, R20, R96 ;  /* 0x0000001484607223 */ /* 0x000fe20000000060 */
[----:B------:R-:W-:Y:S01]  /*1120*/  FFMA R121, R121, R9, R120 ;  /* 0x0000000979797223 */ /* 0x000fe20000000078 */
[----:B------:R-:W-:Y:S01]  /*1130*/  FFMA R104, R122, R30, R113 ;  /* 0x0000001e7a687223 */ /* 0x000fe20000000071 */
[----:B------:R-:W-:Y:S01]  /*1140*/  FFMA R98, R132, R28, R98 ;  /* 0x0000001c84627223 */ /* 0x000fe20000000062 */
[C---:B------:R-:W-:Y:S01]  /*1150*/  FFMA R112, R122.reuse, R26, R105 ;  /* 0x0000001a7a707223 */ /* 0x040fe20000000069 */
[C---:B------:R-:W-:Y:S01]  /*1160*/  FFMA R106, R122.reuse, R22, R107 ;  /* 0x000000167a6a7223 */ /* 0x040fe2000000006b */
[----:B------:R-:W-:Y:S01]  /*1170*/  FFMA R122, R122, R10, R121 ;  /* 0x0000000a7a7a7223 */ /* 0x000fe20000000079 */
[----:B------:R-:W-:Y:S01]  /*1180*/  FFMA R121, R123, R31, R104 ;  /* 0x0000001f7b797223 */ /* 0x000fe20000000068 */
[C---:B------:R-:W-:Y:S01]  /*1190*/  FFMA R104, R132.reuse, R24, R97 ;  /* 0x0000001884687223 */ /* 0x040fe20000000061 */
[----:B------:R-:W-:Y:S01]  /*11a0*/  FFMA R132, R132, R8, R99 ;  /* 0x0000000884847223 */ /* 0x000fe20000000063 */
[C---:B------:R-:W-:Y:S01]  /*11b0*/  FFMA R107, R133.reuse, R21, R96 ;  /* 0x00000015856b7223 */ /* 0x040fe20000000060 */
[C---:B------:R-:W-:Y:S01]  /*11c0*/  FFMA R113, R133.reuse, R29, R98 ;  /* 0x0000001d85717223 */ /* 0x040fe20000000062 */
[C---:B------:R-:W-:Y:S01]  /*11d0*/  FFMA R105, R133.reuse, R25, R104 ;  /* 0x0000001985697223 */ /* 0x040fe20000000068 */
[----:B------:R-:W3:Y:S01]  /*11e0*/  LDS.128 R96, [R58+0x1080] ;  /* 0x001080003a607984 */ /* 0x000ee20000000c00 */
[----:B------:R-:W-:Y:S01]  /*11f0*/  FFMA R133, R133, R9, R132 ;  /* 0x0000000985857223 */ /* 0x000fe20000000084 */
[C---:B------:R-:W-:Y:S01]  /*1200*/  FFMA R104, R134.reuse, R30, R113 ;  /* 0x0000001e86687223 */ /* 0x040fe20000000071 */
[C---:B------:R-:W-:Y:S01]  /*1210*/  FFMA R117, R123.reuse, R27, R112 ;  /* 0x0000001b7b757223 */ /* 0x040fe20000000070 */
[----:B------:R-:W-:Y:S01]  /*1220*/  FFMA R119, R123, R23, R106 ;  /* 0x000000177b777223 */ /* 0x000fe2000000006a */
[C---:B------:R-:W-:Y:S01]  /*1230*/  FFMA R112, R134.reuse, R26, R105 ;  /* 0x0000001a86707223 */ /* 0x040fe20000000069 */
[C---:B------:R-:W-:Y:S01]  /*1240*/  FFMA R106, R134.reuse, R22, R107 ;  /* 0x00000016866a7223 */ /* 0x040fe2000000006b */
[----:B------:R-:W-:Y:S01]  /*1250*/  FFMA R134, R134, R10, R133 ;  /* 0x0000000a86867223 */ /* 0x000fe20000000085 */
[----:B------:R-:W-:Y:S01]  /*1260*/  FFMA R133, R135, R31, R104 ;  /* 0x0000001f87857223 */ /* 0x000fe20000000068 */
[C---:B-1----:R-:W-:Y:S01]  /*1270*/  FFMA R92, R108.reuse, R20, R92 ;  /* 0x000000146c5c7223 */ /* 0x042fe2000000005c */
[C---:B------:R-:W-:Y:S01]  /*1280*/  FFMA R94, R108.reuse, R28, R94 ;  /* 0x0000001c6c5e7223 */ /* 0x040fe2000000005e */
[C---:B------:R-:W-:Y:S01]  /*1290*/  FFMA R104, R108.reuse, R24, R93 ;  /* 0x000000186c687223 */ /* 0x040fe2000000005d */
[----:B------:R-:W-:Y:S01]  /*12a0*/  FFMA R108, R108, R8, R95 ;  /* 0x000000086c6c7223 */ /* 0x000fe2000000005f */
[C---:B------:R-:W-:Y:S01]  /*12b0*/  FFMA R107, R109.reuse, R21, R92 ;  /* 0x000000156d6b7223 */ /* 0x040fe2000000005c */
[C---:B------:R-:W-:Y:S01]  /*12c0*/  FFMA R113, R109.reuse, R29, R94 ;  /* 0x0000001d6d717223 */ /* 0x040fe2000000005e */
[C---:B------:R-:W-:Y:S01]  /*12d0*/  FFMA R105, R109.reuse, R25, R104 ;  /* 0x000000196d697223 */ /* 0x040fe20000000068 */
[----:B------:R-:W1:Y:S01]  /*12e0*/  LDS.128 R92, [R58+0x1100] ;  /* 0x001100003a5c7984 */ /* 0x000e620000000c00 */
[----:B------:R-:W-:Y:S01]  /*12f0*/  FFMA R109, R109, R9, R108 ;  /* 0x000000096d6d7223 */ /* 0x000fe2000000006c */
[C---:B------:R-:W-:Y:S01]  /*1300*/  FFMA R104, R110.reuse, R30, R113 ;  /* 0x0000001e6e687223 */ /* 0x040fe20000000071 */
[----:B------:R-:W-:Y:S01]  /*1310*/  FFMA R131, R135, R23, R106 ;  /* 0x0000001787837223 */ /* 0x000fe2000000006a */
[C---:B------:R-:W-:Y:S01]  /*1320*/  FFMA R108, R110.reuse, R26, R105 ;  /* 0x0000001a6e6c7223 */ /* 0x040fe20000000069 */
[----:B------:R-:W-:Y:S01]  /*1330*/  FFMA R106, R110, R22, R107 ;  /* 0x000000166e6a7223 */ /* 0x000fe2000000006b */
[----:B------:R-:W-:Y:S01]  /*1340*/  FFMA R127, R111, R31, R104 ;  /* 0x0000001f6f7f7223 */ /* 0x000fe20000000068 */
[C---:B--2---:R-:W-:Y:S01]  /*1350*/  FFMA R84, R100.reuse, R20, R84 ;  /* 0x0000001464547223 */ /* 0x044fe20000000054 */
[----:B------:R-:W-:Y:S01]  /*1360*/  FFMA R86, R100, R28, R86 ;  /* 0x0000001c64567223 */ /* 0x000fe20000000056 */
[----:B------:R-:W-:Y:S01]  /*1370*/  FFMA R110, R110, R10, R109 ;  /* 0x0000000a6e6e7223 */ /* 0x000fe2000000006d */
        /* <DEDUP_REMOVED lines=8> */
[----:B------:R-:W-:Y:S01]  /*1400*/  FFMA R125, R111, R23, R106 ;  /* 0x000000176f7d7223 */ /* 0x000fe2000000006a */
[C---:B------:R-:W-:Y:S01]  /*1410*/  FFMA R106, R102.reuse, R26, R105 ;  /* 0x0000001a666a7223 */ /* 0x040fe20000000069 */
[C---:B------:R-:W-:Y:S01]  /*1420*/  FFMA R104, R102.reuse, R22, R107 ;  /* 0x0000001666687223 */ /* 0x040fe2000000006b */
[C---:B------:R-:W-:Y:S01]  /*1430*/  FFMA R143, R103.reuse, R31, R100 ;  /* 0x0000001f678f7223 */ /* 0x040fe20000000064 */
[----:B------:R-:W-:Y:S01]  /*1440*/  FFMA R102, R102, R10, R101 ;  /* 0x0000000a66667223 */ /* 0x000fe20000000065 */
[----:B------:R-:W-:Y:S01]  /*1450*/  FFMA R101, R103, R27, R106 ;  /* 0x0000001b67657223 */ /* 0x000fe2000000006a */
[C---:B---3--:R-:W-:Y:S01]  /*1460*/  FFMA R88, R96.reuse, R20, R88 ;  /* 0x0000001460587223 */ /* 0x048fe20000000058 */
[C---:B------:R-:W-:Y:S01]  /*1470*/  FFMA R90, R96.reuse, R28, R90 ;  /* 0x0000001c605a7223 */ /* 0x040fe2000000005a */
[C---:B------:R-:W-:Y:S01]  /*1480*/  FFMA R100, R96.reuse, R24, R89 ;  /* 0x0000001860647223 */ /* 0x040fe20000000059 */
[----:B------:R-:W-:Y:S01]  /*1490*/  FFMA R96, R96, R8, R91 ;  /* 0x0000000860607223 */ /* 0x000fe2000000005b */
[C---:B------:R-:W-:Y:S01]  /*14a0*/  FFMA R105, R97.reuse, R21, R88 ;  /* 0x0000001561697223 */ /* 0x040fe20000000058 */
[----:B------:R-:W-:Y:S01]  /*14b0*/  FFMA R107, R97, R29, R90 ;  /* 0x0000001d616b7223 */ /* 0x000fe2000000005a */
[C---:B------:R-:W-:Y:S01]  /*14c0*/  FFMA R141, R103.reuse, R23, R104 ;  /* 0x00000017678d7223 */ /* 0x040fe20000000068 */
[----:B------:R-:W3:Y:S01]  /*14d0*/  LDS.128 R88, [R58+0x2000] ;  /* 0x002000003a587984 */ /* 0x000ee20000000c00 */
        /* <DEDUP_REMOVED lines=13> */
[----:B------:R-:W-:Y:S01]  /*15b0*/  FFMA R105, R93, R29, R82 ;  /* 0x0000001d5d697223 */ /* 0x000fe20000000052 */
[C---:B------:R-:W-:Y:S01]  /*15c0*/  FFMA R97, R99.reuse, R27, R102 ;  /* 0x0000001b63617223 */ /* 0x040fe20000000066 */
[----:B------:R-:W1:Y:S01]  /*15d0*/  LDS.128 R80, [R58+0x2080] ;  /* 0x002080003a507984 */ /* 0x000e620000000c00 */
[C---:B------:R-:W-:Y:S01]  /*15e0*/  FFMA R147, R99.reuse, R23, R100 ;  /* 0x0000001763937223 */ /* 0x040fe20000000064 */
[----:B------:R-:W-:Y:S01]  /*15f0*/  FFMA R151, R99, R11, R98 ;  /* 0x0000000b63977223 */ /* 0x000fe20000000062 */
[C---:B------:R-:W-:Y:S01]  /*1600*/  FFMA R99, R93.reuse, R25, R96 ;  /* 0x000000195d637223 */ /* 0x040fe20000000060 */
[----:B------:R-:W-:Y:S01]  /*1610*/  FFMA R93, R93, R9, R92 ;  /* 0x000000095d5d7223 */ /* 0x000fe2000000005c */
[C---:B------:R-:W-:Y:S01]  /*1620*/  FFMA R92, R94.reuse, R30, R105 ;  /* 0x0000001e5e5c7223 */ /* 0x040fe20000000069 */
[C---:B------:R-:W-:Y:S01]  /*1630*/  FFMA R96, R94.reuse, R22, R103 ;  /* 0x000000165e607223 */ /* 0x040fe20000000067 */
[----:B------:R-:W-:Y:S01]  /*1640*/  FFMA R98, R94, R26, R99 ;  /* 0x0000001a5e627223 */ /* 0x000fe20000000063 */
[C---:B--2---:R-:W-:Y:S01]  /*1650*/  FFMA R76, R84.reuse, R20, R76 ;  /* 0x00000014544c7223 */ /* 0x044fe2000000004c */
[C---:B------:R-:W-:Y:S01]  /*1660*/  FFMA R78, R84.reuse, R28, R78 ;  /* 0x0000001c544e7223 */ /* 0x040fe2000000004e */
[----:B------:R-:W-:Y:S01]  /*1670*/  FFMA R157, R95, R31, R92 ;  /* 0x0000001f5f9d7223 */ /* 0x000fe2000000005c */
[C---:B------:R-:W-:Y:S01]  /*1680*/  FFMA R92, R84.reuse, R24, R77 ;  /* 0x00000018545c7223 */ /* 0x040fe2000000004d */
[----:B------:R-:W-:Y:S01]  /*1690*/  FFMA R84, R84, R8, R79 ;  /* 0x0000000854547223 */ /* 0x000fe2000000004f */
[C---:B------:R-:W-:Y:S01]  /*16a0*/  FFMA R99, R85.reuse, R21, R76 ;  /* 0x0000001555637223 */ /* 0x040fe2000000004c */
[----:B------:R-:W-:Y:S01]  /*16b0*/  FFMA R103, R85, R29, R78 ;  /* 0x0000001d55677223 */ /* 0x000fe2000000004e */
[----:B------:R-:W-:Y:S01]  /*16c0*/  FFMA R94, R94, R10, R93 ;  /* 0x0000000a5e5e7223 */ /* 0x000fe2000000005d */
[----:B------:R-:W2:Y:S01]  /*16d0*/  LDS.128 R76, [R58+0x2100] ;  /* 0x002100003a4c7984 */ /* 0x000ea20000000c00 */
[C---:B------:R-:W-:Y:S01]  /*16e0*/  FFMA R93, R95.reuse, R27, R98 ;  /* 0x0000001b5f5d7223 */ /* 0x040fe20000000062 */
[C---:B------:R-:W-:Y:S01]  /*16f0*/  FFMA R153, R95.reuse, R23, R96 ;  /* 0x000000175f997223 */ /* 0x040fe20000000060 */
[----:B------:R-:W-:Y:S01]  /*1700*/  FFMA R179, R95, R11, R94 ;  /* 0x0000000b5fb37223 */ /* 0x000fe2000000005e */
[C---:B------:R-:W-:Y:S01]  /*1710*/  FFMA R95, R85.reuse, R25, R92 ;  /* 0x00000019555f7223 */ /* 0x040fe2000000005c */
[----:B------:R-:W-:Y:S01]  /*1720*/  FFMA R85, R85, R9, R84 ;  /* 0x0000000955557223 */ /* 0x000fe20000000054 */
[C---:B------:R-:W-:Y:S01]  /*1730*/  FFMA R84, R86.reuse, R30, R103 ;  /* 0x0000001e56547223 */ /* 0x040fe20000000067 */
[----:B------:R-:W-:Y:S01]  /*1740*/  FFMA R92, R86, R22, R99 ;  /* 0x00000016565c7223 */ /* 0x000fe20000000063 */
[C---:B---3--:R-:W-:Y:S01]  /*1750*/  FFMA R72, R88.reuse, R20, R72 ;  /* 0x0000001458487223 */ /* 0x048fe20000000048 */
[----:B------:R-:W-:Y:S01]  /*1760*/  FFMA R74, R88, R28, R74 ;  /* 0x0000001c584a7223 */ /* 0x000fe2000000004a */
[C---:B------:R-:W-:Y:S01]  /*1770*/  FFMA R94, R86.reuse, R26, R95 ;  /* 0x0000001a565e7223 */ /* 0x040fe2000000005f */
[----:B------:R-:W-:Y:S01]  /*1780*/  FFMA R159, R87, R31, R84 ;  /* 0x0000001f579f7223 */ /* 0x000fe20000000054 */
[----:B------:R-:W-:Y:S01]  /*1790*/  FFMA R86, R86, R10, R85 ;  /* 0x0000000a56567223 */ /* 0x000fe20000000055 */
[C---:B------:R-:W-:Y:S01]  /*17a0*/  FFMA R84, R88.reuse, R24, R73 ;  /* 0x0000001858547223 */ /* 0x040fe20000000049 */
[----:B------:R-:W-:Y:S01]  /*17b0*/  FFMA R88, R88, R8, R75 ;  /* 0x0000000858587223 */ /* 0x000fe2000000004b */
[C---:B------:R-:W-:Y:S01]  /*17c0*/  FFMA R99, R89.reuse, R21, R72 ;  /* 0x0000001559637223 */ /* 0x040fe20000000048 */
[----:B------:R-:W-:Y:S01]  /*17d0*/  FFMA R103, R89, R29, R74 ;  /* 0x0000001d59677223 */ /* 0x000fe2000000004a */
[C---:B------:R-:W-:Y:S01]  /*17e0*/  FFMA R85, R87.reuse, R27, R94 ;  /* 0x0000001b57557223 */ /* 0x040fe2000000005e */
[----:B------:R-:W3:Y:S01]  /*17f0*/  LDS.128 R72, [R58+0x2180] ;  /* 0x002180003a487984 */ /* 0x000ee20000000c00 */
[C---:B------:R-:W-:Y:S01]  /*1800*/  FFMA R95, R87.reuse, R23, R92 ;  /* 0x00000017575f7223 */ /* 0x040fe2000000005c */
[----:B------:R-:W-:Y:S01]  /*1810*/  FFMA R185, R87, R11, R86 ;  /* 0x0000000b57b97223 */ /* 0x000fe20000000056 */
[C---:B------:R-:W-:Y:S01]  /*1820*/  FFMA R87, R89.reuse, R25, R84 ;  /* 0x0000001959577223 */ /* 0x040fe20000000054 */
[----:B------:R-:W-:Y:S01]  /*1830*/  FFMA R89, R89, R9, R88 ;  /* 0x0000000959597223 */ /* 0x000fe20000000058 */
[C---:B------:R-:W-:Y:S01]  /*1840*/  FFMA R84, R90.reuse, R30, R103 ;  /* 0x0000001e5a547223 */ /* 0x040fe20000000067 */
[C---:B------:R-:W-:Y:S01]  /*1850*/  FFMA R86, R90.reuse, R22, R99 ;  /* 0x000000165a567223 */ /* 0x040fe20000000063 */
[----:B------:R-:W-:Y:S01]  /*1860*/  FFMA R88, R90, R26, R87 ;  /* 0x0000001a5a587223 */ /* 0x000fe20000000057 */
[C---:B-1----:R-:W-:Y:S01]  /*1870*/  FFMA R68, R80.reuse, R20, R68 ;  /* 0x0000001450447223 */ /* 0x042fe20000000044 */
[----:B------:R-:W-:Y:S01]  /*1880*/  FFMA R70, R80, R28, R70 ;  /* 0x0000001c50467223 */ /* 0x000fe20000000046 */
[----:B------:R-:W-:Y:S01]  /*1890*/  FFMA R90, R90, R10, R89 ;  /* 0x0000000a5a5a7223 */ /* 0x000fe20000000059 */
[----:B------:R-:W-:Y:S01]  /*18a0*/  FFMA R163, R91, R31, R84 ;  /* 0x0000001f5ba37223 */ /* 0x000fe20000000054 */
[C---:B------:R-:W-:Y:S01]  /*18b0*/  FFMA R84, R80.reuse, R24, R69 ;  /* 0x0000001850547223 */ /* 0x040fe20000000045 */
[----:B------:R-:W-:Y:S01]  /*18c0*/  FFMA R80, R80, R8, R71 ;  /* 0x0000000850507223 */ /* 0x000fe20000000047 */
[----:B------:R-:W-:Y:S01]  /*18d0*/  FFMA R103, R81, R29, R70 ;  /* 0x0000001d51677223 */ /* 0x000fe20000000046 */
[C---:B------:R-:W-:Y:S01]  /*18e0*/  FFMA R87, R91.reuse, R27, R88 ;  /* 0x0000001b5b577223 */ /* 0x040fe20000000058 */
[C---:B------:R-:W-:Y:S01]  /*18f0*/  FFMA R89, R91.reuse, R23, R86 ;  /* 0x000000175b597223 */ /* 0x040fe20000000056 */
[----:B------:R-:W-:Y:S01]  /*1900*/  FFMA R203, R91, R11, R90 ;  /* 0x0000000b5bcb7223 */ /* 0x000fe2000000005a */
[C---:B------:R-:W-:Y:S01]  /*1910*/  FFMA R99, R81.reuse, R21, R68 ;  /* 0x0000001551637223 */ /* 0x040fe20000000044 */
[C---:B------:R-:W-:Y:S01]  /*1920*/  FFMA R91, R81.reuse, R25, R84 ;  /* 0x00000019515b7223 */ /* 0x040fe20000000054 */
[----:B------:R-:W1:Y:S01]  /*1930*/  LDS.128 R68, [R58+0x3000] ;  /* 0x003000003a447984 */ /* 0x000e620000000c00 */
[----:B------:R-:W-:Y:S01]  /*1940*/  FFMA R81, R81, R9, R80 ;  /* 0x0000000951517223 */ /* 0x000fe20000000050 */
[C---:B------:R-:W-:Y:S01]  /*1950*/  FFMA R80, R82.reuse, R30, R103 ;  /* 0x0000001e52507223 */ /* 0x040fe20000000067 */
[C---:B------:R-:W-:Y:S01]  /*1960*/  FFMA R86, R82.reuse, R26, R91 ;  /* 0x0000001a52567223 */ /* 0x040fe2000000005b */
[C---:B------:R-:W-:Y:S01]  /*1970*/  FFMA R84, R82.reuse, R22, R99 ;  /* 0x0000001652547223 */ /* 0x040fe20000000063 */
[----:B------:R-:W-:Y:S01]  /*1980*/  FFMA R82, R82, R10, R81 ;  /* 0x0000000a52527223 */ /* 0x000fe20000000051 */
[C---:B------:R-:W-:Y:S01]  /*1990*/  FFMA R169, R83.reuse, R31, R80 ;  /* 0x0000001f53a97223 */ /* 0x040fe20000000050 */
[C---:B--2---:R-:W-:Y:S01]  /*19a0*/  FFMA R80, R76.reuse, R24, R61 ;  /* 0x000000184c507223 */ /* 0x044fe2000000003d */
[C---:B------:R-:W-:Y:S01]  /*19b0*/  FFMA R91, R83.reuse, R27, R86 ;  /* 0x0000001b535b7223 */ /* 0x040fe20000000056 */
[C---:B------:R-:W-:Y:S01]  /*19c0*/  FFMA R165, R83.reuse, R23, R84 ;  /* 0x0000001753a57223 */ /* 0x040fe20000000054 */
[----:B------:R-:W-:Y:S01]  /*19d0*/  FFMA R211, R83, R11, R82 ;  /* 0x0000000b53d37223 */ /* 0x000fe20000000052 */
[C---:B------:R-:W-:Y:S01]  /*19e0*/  FFMA R61, R77.reuse, R25, R80 ;  /* 0x000000194d3d7223 */ /* 0x040fe20000000050 */
[C---:B------:R-:W-:Y:S01]  /*19f0*/  FFMA R60, R76.reuse, R20, R60 ;  /* 0x000000144c3c7223 */ /* 0x040fe2000000003c */
[----:B------:R-:W2:Y:S01]  /*1a00*/  LDS.128 R80, [R58+0x3080] ;  /* 0x003080003a507984 */ /* 0x000ea20000000c00 */
[C---:B------:R-:W-:Y:S01]  /*1a10*/  FFMA R62, R76.reuse, R28, R62 ;  /* 0x0000001c4c3e7223 */ /* 0x040fe2000000003e */
[----:B------:R-:W-:Y:S01]  /*1a20*/  FFMA R76, R76, R8, R63 ;  /* 0x000000084c4c7223 */ /* 0x000fe2000000003f */
[----:B------:R-:W-:Y:S01]  /*1a30*/  FFMA R63, R77, R21, R60 ;  /* 0x000000154d3f7223 */ /* 0x000fe2000000003c */
[----:B------:R-:W-:Y:S01]  /*1a40*/  FFMA R129, R135, R27, R112 ;  /* 0x0000001b87817223 */ /* 0x000fe20000000070 */
[C---:B------:R-:W-:Y:S01]  /*1a50*/  FFMA R99, R77.reuse, R29, R62 ;  /* 0x0000001d4d637223 */ /* 0x040fe2000000003e */
[----:B------:R-:W-:Y:S01]  /*1a60*/  FFMA R77, R77, R9, R76 ;  /* 0x000000094d4d7223 */ /* 0x000fe2000000004c */
[C---:B------:R-:W-:Y:S01]  /*1a70*/  FFMA R76, R78.reuse, R26, R61 ;  /* 0x0000001a4e4c7223 */ /* 0x040fe2000000003d */
[C---:B------:R-:W-:Y:S01]  /*1a80*/  FFMA R62, R78.reuse, R22, R63 ;  /* 0x000000164e3e7223 */ /* 0x040fe2000000003f */
[C---:B------:R-:W-:Y:S01]  /*1a90*/  FFMA R60, R78.reuse, R30, R99 ;  /* 0x0000001e4e3c7223 */ /* 0x040fe20000000063 */
[----:B------:R-:W-:Y:S01]  /*1aa0*/  FFMA R78, R78, R10, R77 ;  /* 0x0000000a4e4e7223 */ /* 0x000fe2000000004d */
[C---:B------:R-:W-:Y:S01]  /*1ab0*/  FFMA R171, R79.reuse, R27, R76 ;  /* 0x0000001b4fab7223 */ /* 0x040fe2000000004c */
[C---:B------:R-:W-:Y:S01]  /*1ac0*/  FFMA R175, R79.reuse, R23, R62 ;  /* 0x000000174faf7223 */ /* 0x040fe2000000003e */
[C---:B------:R-:W-:Y:S01]  /*1ad0*/  FFMA R177, R79.reuse, R31, R60 ;  /* 0x0000001f4fb17223 */ /* 0x040fe2000000003c */
[C---:B---3--:R-:W-:Y:S01]  /*1ae0*/  FFMA R60, R72.reuse, R8, R19 ;  /* 0x00000008483c7223 */ /* 0x048fe20000000013 */
[----:B------:R-:W-:Y:S01]  /*1af0*/  FFMA R217, R79, R11, R78 ;  /* 0x0000000b4fd97223 */ /* 0x000fe2000000004e */
[C---:B------:R-:W-:Y:S01]  /*1b00*/  FFMA R16, R72.reuse, R20, R16 ;  /* 0x0000001448107223 */ /* 0x040fe20000000010 */
[----:B------:R-:W3:Y:S01]  /*1b10*/  LDS.128 R76, [R58+0x3100] ;  /* 0x003100003a4c7984 */ /* 0x000ee20000000c00 */
[C---:B------:R-:W-:Y:S01]  /*1b20*/  FFMA R61, R73.reuse, R9, R60 ;  /* 0x00000009493d7223 */ /* 0x040fe2000000003c */
[C---:B------:R-:W-:Y:S01]  /*1b30*/  FFMA R62, R72.reuse, R24, R17 ;  /* 0x00000018483e7223 */ /* 0x040fe20000000011 */
[----:B------:R-:W-:Y:S01]  /*1b40*/  FFMA R18, R72, R28, R18 ;  /* 0x0000001c48127223 */ /* 0x000fe20000000012 */
[C---:B------:R-:W-:Y:S01]  /*1b50*/  FFMA R19, R73.reuse, R21, R16 ;  /* 0x0000001549137223 */ /* 0x040fe20000000010 */
[C---:B------:R-:W-:Y:S01]  /*1b60*/  FFMA R16, R74.reuse, R10, R61 ;  /* 0x0000000a4a107223 */ /* 0x040fe2000000003d */
[C---:B------:R-:W-:Y:S01]  /*1b70*/  FFMA R17, R73.reuse, R25, R62 ;  /* 0x0000001949117223 */ /* 0x040fe2000000003e */
[----:B------:R-:W-:Y:S01]  /*1b80*/  FFMA R73, R73, R29, R18 ;  /* 0x0000001d49497223 */ /* 0x000fe20000000012 */
[----:B------:R-:W-:Y:S01]  /*1b90*/  FFMA R18, R74, R22, R19 ;  /* 0x000000164a127223 */ /* 0x000fe20000000013 */
[----:B------:R-:W-:Y:S01]  /*1ba0*/  FFMA R229, R75, R11, R16 ;  /* 0x0000000b4be57223 */ /* 0x000fe20000000010 */
[----:B-1----:R-:W-:Y:S01]  /*1bb0*/  FFMA R16, R68, R8, R15 ;  /* 0x0000000844107223 */ /* 0x002fe2000000000f */
[C---:B------:R-:W-:Y:S01]  /*1bc0*/  FFMA R60, R74.reuse, R26, R17 ;  /* 0x0000001a4a3c7223 */ /* 0x040fe20000000011 */
[----:B------:R-:W-:Y:S01]  /*1bd0*/  FFMA R74, R74, R30, R73 ;  /* 0x0000001e4a4a7223 */ /* 0x000fe20000000049 */
[C---:B------:R-:W-:Y:S01]  /*1be0*/  FFMA R12, R68.reuse, R20, R12 ;  /* 0x00000014440c7223 */ /* 0x040fe2000000000c */
        /* <DEDUP_REMOVED lines=8> */
[----:B------:R-:W1:Y:S01]  /*1c70*/  LDS.128 R72, [R58+0x3180] ;  /* 0x003180003a487984 */ /* 0x000e620000000c00 */
[C---:B------:R-:W-:Y:S01]  /*1c80*/  FFMA R13, R69.reuse, R25, R18 ;  /* 0x00000019450d7223 */ /* 0x040fe20000000012 */
[----:B------:R-:W-:Y:S01]  /*1c90*/  FFMA R69, R69, R29, R14 ;  /* 0x0000001d45457223 */ /* 0x000fe2000000000e */
[----:B------:R-:W-:Y:S01]  /*1ca0*/  FFMA R237, R71, R11, R12 ;  /* 0x0000000b47ed7223 */ /* 0x000fe2000000000c */
[----:B--2---:R-:W-:Y:S01]  /*1cb0*/  FFMA R12, R80, R8, R7 ;  /* 0x00000008500c7223 */ /* 0x004fe20000000007 */
[C---:B------:R-:W-:Y:S01]  /*1cc0*/  FFMA R16, R70.reuse, R26, R13 ;  /* 0x0000001a46107223 */ /* 0x040fe2000000000d */
        /* <DEDUP_REMOVED lines=12> */
[C---:B------:R-:W-:Y:S01]  /*1d90*/  FFMA R80, R82.reuse, R10, R13 ;  /* 0x0000000a52507223 */ /* 0x040fe2000000000d */
[----:B------:R-:W-:Y:S01]  /*1da0*/  LDS.128 R68, [R58+0x10] ;  /* 0x000010003a447984 */ /* 0x000fe20000000c00 */
[C---:B------:R-:W-:Y:S01]  /*1db0*/  FFMA R84, R82.reuse, R30, R7 ;  /* 0x0000001e52547223 */ /* 0x040fe20000000007 */
[C---:B------:R-:W-:Y:S01]  /*1dc0*/  FFMA R86, R82.reuse, R22, R5 ;  /* 0x0000001652567223 */ /* 0x040fe20000000005 */
[----:B------:R-:W-:Y:S01]  /*1dd0*/  FFMA R82, R82, R26, R81 ;  /* 0x0000001a52527223 */ /* 0x000fe20000000051 */
[----:B------:R-:W2:Y:S01]  /*1de0*/  LDS.128 R60, [R59+0x90] ;  /* 0x000090003b3c7984 */ /* 0x000ea20000000c00 */
[C---:B---3--:R-:W-:Y:S01]  /*1df0*/  FFMA R64, R76.reuse, R20, R64 ;  /* 0x000000144c407223 */ /* 0x048fe20000000040 */
[C---:B------:R-:W-:Y:S01]  /*1e00*/  FFMA R66, R76.reuse, R28, R66 ;  /* 0x0000001c4c427223 */ /* 0x040fe20000000042 */
[C---:B------:R-:W-:Y:S01]  /*1e10*/  FFMA R239, R83.reuse, R11, R80 ;  /* 0x0000000b53ef7223 */ /* 0x040fe20000000050 */
[----:B------:R-:W3:Y:S01]  /*1e20*/  LDS.128 R16, [R59+0x10] ;  /* 0x000010003b107984 */ /* 0x000ee20000000c00 */
[C---:B------:R-:W-:Y:S01]  /*1e30*/  FFMA R231, R83.reuse, R27, R82 ;  /* 0x0000001b53e77223 */ /* 0x040fe20000000052 */
[C---:B------:R-:W-:Y:S01]  /*1e40*/  FFMA R233, R83.reuse, R23, R86 ;  /* 0x0000001753e97223 */ /* 0x040fe20000000056 */
[----:B------:R-:W-:Y:S01]  /*1e50*/  FFMA R235, R83, R31, R84 ;  /* 0x0000001f53eb7223 */ /* 0x000fe20000000054 */
[----:B------:R-:W4:Y:S01]  /*1e60*/  LDS.128 R12, [R59+0x110] ;  /* 0x000110003b0c7984 */ /* 0x000f220000000c00 */
[C---:B------:R-:W-:Y:S01]  /*1e70*/  FFMA R80, R76.reuse, R24, R65 ;  /* 0x000000184c507223 */ /* 0x040fe20000000041 */
[----:B------:R-:W-:Y:S01]  /*1e80*/  FFMA R76, R76, R8, R67 ;  /* 0x000000084c4c7223 */ /* 0x000fe20000000043 */
[C---:B------:R-:W-:Y:S01]  /*1e90*/  FFMA R83, R77.reuse, R21, R64 ;  /* 0x000000154d537223 */ /* 0x040fe20000000040 */
[C---:B------:R-:W-:Y:S01]  /*1ea0*/  FFMA R99, R77.reuse, R29, R66 ;  /* 0x0000001d4d637223 */ /* 0x040fe20000000042 */
[----:B------:R-:W-:Y:S01]  /*1eb0*/  LDS.128 R4, [R59+0x190] ;  /* 0x000190003b047984 */ /* 0x000fe20000000c00 */
[C---:B------:R-:W-:Y:S01]  /*1ec0*/  FFMA R81, R77.reuse, R25, R80 ;  /* 0x000000194d517223 */ /* 0x040fe20000000050 */
[-C--:B------:R-:W-:Y:S01]  /*1ed0*/  FFMA R77, R77, R9.reuse, R76 ;  /* 0x000000094d4d7223 */ /* 0x080fe2000000004c */
[----:B------:R-:W-:Y:S01]  /*1ee0*/  FFMA R80, R78, R22, R83 ;  /* 0x000000164e507223 */ /* 0x000fe20000000053 */
[----:B------:R-:W5:Y:S01]  /*1ef0*/  LDS.128 R64, [R58+0x90] ;  /* 0x000090003a407984 */ /* 0x000f620000000c00 */
[C---:B-1----:R-:W-:Y:S01]  /*1f00*/  FFMA R28, R72.reuse, R28, R34 ;  /* 0x0000001c481c7223 */ /* 0x042fe20000000022 */
[C---:B------:R-:W-:Y:S01]  /*1f10*/  FFMA R24, R72.reuse, R24, R33 ;  /* 0x0000001848187223 */ /* 0x040fe20000000021 */
[C---:B------:R-:W-:Y:S01]  /*1f20*/  FFMA R20, R72.reuse, R20, R32 ;  /* 0x0000001448147223 */ /* 0x040fe20000000020 */
[----:B------:R-:W-:Y:S01]  /*1f30*/  FFMA R8, R72, R8, R35 ;  /* 0x0000000848087223 */ /* 0x000fe20000000023 */
[C---:B------:R-:W-:Y:S01]  /*1f40*/  FFMA R82, R78.reuse, R26, R81 ;  /* 0x0000001a4e527223 */ /* 0x040fe20000000051 */
[----:B------:R-:W1:Y:S01]  /*1f50*/  LDS.128 R32, [R58+0x110] ;  /* 0x000110003a207984 */ /* 0x000e620000000c00 */
[C---:B------:R-:W-:Y:S01]  /*1f60*/  FFMA R76, R78.reuse, R30, R99 ;  /* 0x0000001e4e4c7223 */ /* 0x040fe20000000063 */
[C---:B------:R-:W-:Y:S01]  /*1f70*/  FFMA R9, R73.reuse, R9, R8 ;  /* 0x0000000949097223 */ /* 0x040fe20000000008 */
[-C--:B------:R-:W-:Y:S01]  /*1f80*/  FFMA R78, R78, R10.reuse, R77 ;  /* 0x0000000a4e4e7223 */ /* 0x080fe2000000004d */
[C---:B------:R-:W-:Y:S01]  /*1f90*/  FFMA R25, R73.reuse, R25, R24 ;  /* 0x0000001949197223 */ /* 0x040fe20000000018 */
[----:B------:R-:W-:Y:S01]  /*1fa0*/  FFMA R21, R73, R21, R20 ;  /* 0x0000001549157223 */ /* 0x000fe20000000014 */
[C---:B------:R-:W-:Y:S01]  /*1fb0*/  FFMA R10, R74.reuse, R10, R9 ;  /* 0x0000000a4a0a7223 */ /* 0x040fe20000000009 */
[C---:B------:R-:W-:Y:S01]  /*1fc0*/  FFMA R77, R79.reuse, R27, R82 ;  /* 0x0000001b4f4d7223 */ /* 0x040fe20000000052 */
[----:B------:R-:W-:Y:S01]  /*1fd0*/  FFMA R26, R74, R26, R25 ;  /* 0x0000001a4a1a7223 */ /* 0x000fe20000000019 */
[----:B------:R-:W-:Y:S01]  /*1fe0*/  FFMA R81, R79, R23, R80 ;  /* 0x000000174f517223 */ /* 0x000fe20000000050 */
[----:B------:R-:W-:Y:S01]  /*1ff0*/  FFMA R241, R75, R11, R10 ;  /* 0x0000000b4bf17223 */ /* 0x000fe2000000000a */
[----:B------:R-:W-:Y:S01]  /*2000*/  FFMA R83, R79, R31, R76 ;  /* 0x0000001f4f537223 */ /* 0x000fe2000000004c */
[-C--:B------:R-:W-:Y:S01]  /*2010*/  FFMA R123, R123, R11.reuse, R122 ;  /* 0x0000000b7b7b7223 */ /* 0x080fe2000000007a */
[----:B------:R-:W-:Y:S01]  /*2020*/  FFMA R135, R135, R11, R134 ;  /* 0x0000000b87877223 */ /* 0x000fe20000000086 */
[C---:B------:R-:W-:Y:S01]  /*2030*/  FFMA R113, R111.reuse, R27, R108 ;  /* 0x0000001b6f717223 */ /* 0x040fe2000000006c */
[-C--:B------:R-:W-:Y:S01]  /*2040*/  FFMA R137, R111, R11.reuse, R110 ;  /* 0x0000000b6f897223 */ /* 0x080fe2000000006e */
[----:B------:R-:W-:Y:S01]  /*2050*/  FFMA R79, R79, R11, R78 ;  /* 0x0000000b4f4f7223 */ /* 0x000fe2000000004e */
[----:B--2---:R-:W-:Y:S01]  /*2060*/  FFMA R20, R68, R60, R139 ;  /* 0x0000003c44147223 */ /* 0x004fe2000000008b */
[----:B------:R-:W-:Y:S01]  /*2070*/  FFMA R22, R74, R22, R21 ;  /* 0x000000164a167223 */ /* 0x000fe20000000015 */
[----:B------:R-:W-:Y:S01]  /*2080*/  FFMA R99, R75, R27, R26 ;  /* 0x0000001b4b637223 */ /* 0x000fe2000000001a */
[----:B------:R-:W-:Y:S01]  /*2090*/  FFMA R29, R73, R29, R28 ;  /* 0x0000001d491d7223 */ /* 0x000fe2000000001c */
[----:B---3--:R-:W-:Y:S01]  /*20a0*/  FFMA R10, R68, R16, R115 ;  /* 0x00000010440a7223 */ /* 0x008fe20000000073 */
[C---:B------:R-:W-:Y:S01]  /*20b0*/  FFMA R9, R69.reuse, R61, R20 ;  /* 0x0000003d45097223 */ /* 0x040fe20000000014 */
[----:B------:R-:W2:Y:S01]  /*20c0*/  LDS.128 R24, [R58+0x190] ;  /* 0x000190003a187984 */ /* 0x000ea20000000c00 */
[----:B------:R-:W-:Y:S01]  /*20d0*/  FFMA R30, R74, R30, R29 ;  /* 0x0000001e4a1e7223 */ /* 0x000fe2000000001d */
[----:B----4-:R-:W-:Y:S01]  /*20e0*/  FFMA R8, R68, R12, R155 ;  /* 0x0000000c44087223 */ /* 0x010fe2000000009b */
[----:B------:R-:W-:Y:S01]  /*20f0*/  FFMA R11, R69, R17, R10 ;  /* 0x00000011450b7223 */ /* 0x000fe2000000000a */
[C---:B------:R-:W-:Y:S01]  /*2100*/  FFMA R20, R70.reuse, R62, R9 ;  /* 0x0000003e46147223 */ /* 0x040fe20000000009 */
[----:B------:R-:W-:Y:S01]  /*2110*/  FFMA R103, R75, R23, R22 ;  /* 0x000000174b677223 */ /* 0x000fe20000000016 */
[----:B------:R-:W-:Y:S01]  /*2120*/  FFMA R21, R69, R13, R8 ;  /* 0x0000000d45157223 */ /* 0x000fe20000000008 */
[C---:B------:R-:W-:Y:S01]  /*2130*/  FFMA R10, R70.reuse, R18, R11 ;  /* 0x00000012460a7223 */ /* 0x040fe2000000000b */
[----:B------:R-:W-:Y:S01]  /*2140*/  FFMA R109, R71, R63, R20 ;  /* 0x0000003f476d7223 */ /* 0x000fe20000000014 */
[----:B------:R-:W-:Y:S01]  /*2150*/  FFMA R105, R75, R31, R30 ;  /* 0x0000001f4b697223 */ /* 0x000fe2000000001e */
        /* <DEDUP_REMOVED lines=8> */
[----:B------:R-:W3:Y:S01]  /*21e0*/  LDS.128 R20, [R58+0x1010] ;  /* 0x001010003a147984 */ /* 0x000ee20000000c00 */
[C---:B------:R-:W-:Y:S01]  /*21f0*/  FFMA R29, R65.reuse, R13, R8 ;  /* 0x0000000d411d7223 */ /* 0x040fe20000000008 */
[----:B------:R-:W-:Y:S01]  /*2200*/  FFMA R64, R64, R4, R123 ;  /* 0x0000000440407223 */ /* 0x000fe2000000007b */
[C---:B------:R-:W-:Y:S01]  /*2210*/  FFMA R10, R66.reuse, R18, R11 ;  /* 0x00000012420a7223 */ /* 0x040fe2000000000b */
[C---:B------:R-:W-:Y:S01]  /*2220*/  FFMA R28, R66.reuse, R62, R9 ;  /* 0x0000003e421c7223 */ /* 0x040fe20000000009 */
[----:B------:R-:W-:Y:S01]  /*2230*/  FFMA R8, R66, R14, R29 ;  /* 0x0000000e42087223 */ /* 0x000fe2000000001d */
[----:B------:R-:W-:Y:S01]  /*2240*/  FFMA R65, R65, R5, R64 ;  /* 0x0000000541417223 */ /* 0x000fe20000000040 */
[C---:B------:R-:W-:Y:S01]  /*2250*/  FFMA R119, R67.reuse, R19, R10 ;  /* 0x0000001343777223 */ /* 0x040fe2000000000a */
[C---:B-1----:R-:W-:Y:S01]  /*2260*/  FFMA R10, R32.reuse, R16, R131 ;  /* 0x00000010200a7223 */ /* 0x042fe20000000083 */
[C---:B------:R-:W-:Y:S01]  /*2270*/  FFMA R121, R67.reuse, R15, R8 ;  /* 0x0000000f43797223 */ /* 0x040fe20000000008 */
[----:B------:R-:W-:Y:S01]  /*2280*/  FFMA R8, R32, R12, R133 ;  /* 0x0000000c20087223 */ /* 0x000fe20000000085 */
[----:B------:R-:W-:Y:S01]  /*2290*/  FFMA R66, R66, R6, R65 ;  /* 0x0000000642427223 */ /* 0x000fe20000000041 */
[----:B------:R-:W-:Y:S01]  /*22a0*/  FFMA R117, R67, R63, R28 ;  /* 0x0000003f43757223 */ /* 0x000fe2000000001c */
[C---:B------:R-:W-:Y:S01]  /*22b0*/  FFMA R28, R32.reuse, R60, R129 ;  /* 0x0000003c201c7223 */ /* 0x040fe20000000081 */
[C---:B------:R-:W-:Y:S01]  /*22c0*/  FFMA R31, R33.reuse, R17, R10 ;  /* 0x00000011211f7223 */ /* 0x040fe2000000000a */
[C---:B------:R-:W-:Y:S01]  /*22d0*/  FFMA R65, R33.reuse, R13, R8 ;  /* 0x0000000d21417223 */ /* 0x040fe20000000008 */
[----:B------:R-:W-:Y:S01]  /*22e0*/  FFMA R32, R32, R4, R135 ;  /* 0x0000000420207223 */ /* 0x000fe20000000087 */
[----:B------:R-:W1:Y:S01]  /*22f0*/  LDS.128 R8, [R58+0x1090] ;  /* 0x001090003a087984 */ /* 0x000e620000000c00 */
[C---:B------:R-:W-:Y:S01]  /*2300*/  FFMA R29, R33.reuse, R61, R28 ;  /* 0x0000003d211d7223 */ /* 0x040fe2000000001c */
        /* <DEDUP_REMOVED lines=8> */
[C---:B--2---:R-:W-:Y:S01]  /*2390*/  FFMA R32, R24.reuse, R60, R113 ;  /* 0x0000003c18207223 */ /* 0x044fe20000000071 */
[C---:B------:R-:W-:Y:S01]  /*23a0*/  FFMA R30, R24.reuse, R16, R125 ;  /* 0x00000010181e7223 */ /* 0x040fe2000000007d */
[C---:B------:R-:W-:Y:S01]  /*23b0*/  FFMA R28, R24.reuse, R12, R127 ;  /* 0x0000000c181c7223 */ /* 0x040fe2000000007f */
[----:B------:R-:W-:Y:S01]  /*23c0*/  FFMA R24, R24, R4, R137 ;  /* 0x0000000418187223 */ /* 0x000fe20000000089 */
[----:B------:R-:W-:Y:S01]  /*23d0*/  FFMA R155, R35, R7, R34 ;  /* 0x00000007239b7223 */ /* 0x000fe20000000022 */
[C---:B------:R-:W-:Y:S01]  /*23e0*/  FFMA R33, R25.reuse, R61, R32 ;  /* 0x0000003d19217223 */ /* 0x040fe20000000020 */
[C---:B------:R-:W-:Y:S01]  /*23f0*/  FFMA R35, R25.reuse, R17, R30 ;  /* 0x0000001119237223 */ /* 0x040fe2000000001e */
[C---:B------:R-:W-:Y:S01]  /*2400*/  FFMA R65, R25.reuse, R13, R28 ;  /* 0x0000000d19417223 */ /* 0x040fe2000000001c */
[----:B------:R-:W-:Y:S01]  /*2410*/  FFMA R25, R25, R5, R24 ;  /* 0x0000000519197223 */ /* 0x000fe20000000018 */
[----:B------:R-:W2:Y:S01]  /*2420*/  LDS.128 R28, [R58+0x1110] ;  /* 0x001110003a1c7984 */ /* 0x000ea20000000c00 */
[C---:B------:R-:W-:Y:S01]  /*2430*/  FFMA R34, R26.reuse, R62, R33 ;  /* 0x0000003e1a227223 */ /* 0x040fe20000000021 */
[C---:B------:R-:W-:Y:S01]  /*2440*/  FFMA R32, R26.reuse, R18, R35 ;  /* 0x000000121a207223 */ /* 0x040fe20000000023 */
[C---:B------:R-:W-:Y:S01]  /*2450*/  FFMA R24, R26.reuse, R14, R65 ;  /* 0x0000000e1a187223 */ /* 0x040fe20000000041 */
[----:B------:R-:W-:Y:S01]  /*2460*/  FFMA R26, R26, R6, R25 ;  /* 0x000000061a1a7223 */ /* 0x000fe20000000019 */
[----:B------:R-:W-:Y:S01]  /*2470*/  FFMA R68, R68, R4, R161 ;  /* 0x0000000444447223 */ /* 0x000fe200000000a1 */
[C---:B------:R-:W-:Y:S01]  /*2480*/  FFMA R137, R27.reuse, R19, R32 ;  /* 0x000000131b897223 */ /* 0x040fe20000000020 */
[C---:B------:R-:W-:Y:S01]  /*2490*/  FFMA R139, R27.reuse, R15, R24 ;  /* 0x0000000f1b8b7223 */ /* 0x040fe20000000018 */
[----:B------:R-:W-:Y:S01]  /*24a0*/  FFMA R161, R27, R7, R26 ;  /* 0x000000071ba17223 */ /* 0x000fe2000000001a */
[C---:B---3--:R-:W-:Y:S01]  /*24b0*/  FFMA R32, R20.reuse, R60, R101 ;  /* 0x0000003c14207223 */ /* 0x048fe20000000065 */
[C---:B------:R-:W-:Y:S01]  /*24c0*/  FFMA R26, R20.reuse, R16, R141 ;  /* 0x00000010141a7223 */ /* 0x040fe2000000008d */
[C---:B------:R-:W-:Y:S01]  /*24d0*/  FFMA R24, R20.reuse, R12, R143 ;  /* 0x0000000c14187223 */ /* 0x040fe2000000008f */
[----:B------:R-:W-:Y:S01]  /*24e0*/  FFMA R20, R20, R4, R145 ;  /* 0x0000000414147223 */ /* 0x000fe20000000091 */
[C---:B------:R-:W-:Y:S01]  /*24f0*/  FFMA R33, R21.reuse, R61, R32 ;  /* 0x0000003d15217223 */ /* 0x040fe20000000020 */
[C---:B------:R-:W-:Y:S01]  /*2500*/  FFMA R35, R21.reuse, R17, R26 ;  /* 0x0000001115237223 */ /* 0x040fe2000000001a */
[----:B------:R-:W-:Y:S01]  /*2510*/  FFMA R65, R21, R13, R24 ;  /* 0x0000000d15417223 */ /* 0x000fe20000000018 */
[----:B------:R-:W-:Y:S01]  /*2520*/  FFMA R135, R27, R63, R34 ;  /* 0x0000003f1b877223 */ /* 0x000fe20000000022 */
[----:B------:R-:W-:Y:S01]  /*2530*/  FFMA R21, R21, R5, R20 ;  /* 0x0000000515157223 */ /* 0x000fe20000000014 */
[----:B------:R-:W3:Y:S01]  /*2540*/  LDS.128 R24, [R58+0x1190] ;  /* 0x001190003a187984 */ /* 0x000ee20000000c00 */
[C---:B------:R-:W-:Y:S01]  /*2550*/  FFMA R34, R22.reuse, R62, R33 ;  /* 0x0000003e16227223 */ /* 0x040fe20000000021 */
[C---:B------:R-:W-:Y:S01]  /*2560*/  FFMA R32, R22.reuse, R18, R35 ;  /* 0x0000001216207223 */ /* 0x040fe20000000023 */
[C---:B------:R-:W-:Y:S01]  /*2570*/  FFMA R20, R22.reuse, R14, R65 ;  /* 0x0000000e16147223 */ /* 0x040fe20000000041 */
[----:B------:R-:W-:Y:S01]  /*2580*/  FFMA R22, R22, R6, R21 ;  /* 0x0000000616167223 */ /* 0x000fe20000000015 */
[C---:B------:R-:W-:Y:S01]  /*2590*/  FFMA R141, R23.reuse, R63, R34 ;  /* 0x0000003f178d7223 */ /* 0x040fe20000000022 */
[C---:B------:R-:W-:Y:S01]  /*25a0*/  FFMA R143, R23.reuse, R19, R32 ;  /* 0x00000013178f7223 */ /* 0x040fe20000000020 */
[C---:B------:R-:W-:Y:S01]  /*25b0*/  FFMA R145, R23.reuse, R15, R20 ;  /* 0x0000000f17917223 */ /* 0x040fe20000000014 */
        /* <DEDUP_REMOVED lines=17> */
[----:B------:R-:W-:Y:S01]  /*26d0*/  FFMA R173, R11, R7, R10 ;  /* 0x000000070bad7223 */ /* 0x000fe2000000000a */
[C---:B------:R-:W-:Y:S01]  /*26e0*/  FFMA R10, R28.reuse, R16, R153 ;  /* 0x000000101c0a7223 */ /* 0x040fe20000000099 */
[C---:B------:R-:W-:Y:S01]  /*26f0*/  FFMA R8, R28.reuse, R12, R157 ;  /* 0x0000000c1c087223 */ /* 0x040fe2000000009d */
[----:B------:R-:W-:Y:S01]  /*2700*/  FFMA R28, R28, R4, R179 ;  /* 0x000000041c1c7223 */ /* 0x000fe200000000b3 */
[C---:B------:R-:W-:Y:S01]  /*2710*/  FFMA R33, R29.reuse, R61, R32 ;  /* 0x0000003d1d217223 */ /* 0x040fe20000000020 */
[C---:B------:R-:W-:Y:S01]  /*2720*/  FFMA R35, R29.reuse, R17, R10 ;  /* 0x000000111d237223 */ /* 0x040fe2000000000a */
[C---:B------:R-:W-:Y:S01]  /*2730*/  FFMA R65, R29.reuse, R13, R8 ;  /* 0x0000000d1d417223 */ /* 0x040fe20000000008 */
[----:B------:R-:W-:Y:S01]  /*2740*/  FFMA R29, R29, R5, R28 ;  /* 0x000000051d1d7223 */ /* 0x000fe2000000001c */
[-C--:B------:R-:W-:Y:S01]  /*2750*/  FFMA R147, R11, R63.reuse, R34 ;  /* 0x0000003f0b937223 */ /* 0x080fe20000000022 */
[C---:B------:R-:W-:Y:S01]  /*2760*/  FFMA R34, R30.reuse, R62, R33 ;  /* 0x0000003e1e227223 */ /* 0x040fe20000000021 */
[----:B------:R-:W2:Y:S01]  /*2770*/  LDS.128 R8, [R58+0x2090] ;  /* 0x002090003a087984 */ /* 0x000ea20000000c00 */
[C---:B------:R-:W-:Y:S01]  /*2780*/  FFMA R32, R30.reuse, R18, R35 ;  /* 0x000000121e207223 */ /* 0x040fe20000000023 */
[C---:B------:R-:W-:Y:S01]  /*2790*/  FFMA R28, R30.reuse, R14, R65 ;  /* 0x0000000e1e1c7223 */ /* 0x040fe20000000041 */
[----:B------:R-:W-:Y:S01]  /*27a0*/  FFMA R30, R30, R6, R29 ;  /* 0x000000061e1e7223 */ /* 0x000fe2000000001d */
[C---:B------:R-:W-:Y:S01]  /*27b0*/  FFMA R153, R31.reuse, R63, R34 ;  /* 0x0000003f1f997223 */ /* 0x040fe20000000022 */
        /* <DEDUP_REMOVED lines=9> */
[C---:B------:R-:W-:Y:S01]  /*2850*/  FFMA R65, R25.reuse, R13, R28 ;  /* 0x0000000d19417223 */ /* 0x040fe2000000001c */
        /* <DEDUP_REMOVED lines=27> */
[C---:B--2---:R-:W-:Y:S01]  /*2a10*/  FFMA R32, R8.reuse, R60, R91 ;  /* 0x0000003c08207223 */ /* 0x044fe2000000005b */
[C---:B------:R-:W-:Y:S01]  /*2a20*/  FFMA R22, R8.reuse, R16, R165 ;  /* 0x0000001008167223 */ /* 0x040fe200000000a5 */
[C---:B------:R-:W-:Y:S01]  /*2a30*/  FFMA R20, R8.reuse, R12, R169 ;  /* 0x0000000c08147223 */ /* 0x040fe200000000a9 */
        /* <DEDUP_REMOVED lines=10> */
[C---:B------:R-:W-:Y:S01]  /*2ae0*/  FFMA R211, R11.reuse, R63, R34 ;  /* 0x0000003f0bd37223 */ /* 0x040fe20000000022 */
[C---:B------:R-:W-:Y:S01]  /*2af0*/  FFMA R213, R11.reuse, R19, R32 ;  /* 0x000000130bd57223 */ /* 0x040fe20000000020 */
[C---:B---3--:R-:W-:Y:S01]  /*2b00*/  FFMA R32, R28.reuse, R60, R171 ;  /* 0x0000003c1c207223 */ /* 0x048fe200000000ab */
[C---:B------:R-:W-:Y:S01]  /*2b10*/  FFMA R225, R11.reuse, R7, R10 ;  /* 0x000000070be17223 */ /* 0x040fe2000000000a */
[C---:B------:R-:W-:Y:S01]  /*2b20*/  FFMA R10, R28.reuse, R16, R175 ;  /* 0x000000101c0a7223 */ /* 0x040fe200000000af */
[----:B------:R-:W-:Y:S01]  /*2b30*/  FFMA R215, R11, R15, R8 ;  /* 0x0000000f0bd77223 */ /* 0x000fe20000000008 */
[C---:B------:R-:W-:Y:S01]  /*2b40*/  FFMA R8, R28.reuse, R12, R177 ;  /* 0x0000000c1c087223 */ /* 0x040fe200000000b1 */
[----:B------:R-:W-:Y:S01]  /*2b50*/  FFMA R28, R28, R4, R217 ;  /* 0x000000041c1c7223 */ /* 0x000fe200000000d9 */
[C---:B------:R-:W-:Y:S01]  /*2b60*/  FFMA R9, R29.reuse, R61, R32 ;  /* 0x0000003d1d097223 */ /* 0x040fe20000000020 */
[----:B------:R-:W-:Y:S01]  /*2b70*/  FFMA R11, R29, R17, R10 ;  /* 0x000000111d0b7223 */ /* 0x000fe2000000000a */
[----:B------:R-:W-:Y:S01]  /*2b80*/  FFMA R123, R67, R7, R66 ;  /* 0x00000007437b7223 */ /* 0x000fe20000000042 */
[C---:B------:R-:W-:Y:S01]  /*2b90*/  FFMA R33, R29.reuse, R13, R8 ;  /* 0x0000000d1d217223 */ /* 0x040fe20000000008 */
[----:B------:R-:W3:Y:S01]  /*2ba0*/  LDS.128 R64, [R58+0x3090] ;  /* 0x003090003a407984 */ /* 0x000ee20000000c00 */
[----:B------:R-:W-:Y:S01]  /*2bb0*/  FFMA R29, R29, R5, R28 ;  /* 0x000000051d1d7223 */ /* 0x000fe2000000001c */
[C---:B------:R-:W-:Y:S01]  /*2bc0*/  FFMA R28, R30.reuse, R62, R9 ;  /* 0x0000003e1e1c7223 */ /* 0x040fe20000000009 */
[C---:B------:R-:W-:Y:S01]  /*2bd0*/  FFMA R10, R30.reuse, R18, R11 ;  /* 0x000000121e0a7223 */ /* 0x040fe2000000000b */
[C---:B------:R-:W-:Y:S01]  /*2be0*/  FFMA R8, R30.reuse, R14, R33 ;  /* 0x0000000e1e087223 */ /* 0x040fe20000000021 */
[----:B------:R-:W-:Y:S01]  /*2bf0*/  FFMA R30, R30, R6, R29 ;  /* 0x000000061e1e7223 */ /* 0x000fe2000000001d */
[C---:B------:R-:W-:Y:S01]  /*2c00*/  FFMA R217, R31.reuse, R63, R28 ;  /* 0x0000003f1fd97223 */ /* 0x040fe2000000001c */
[C---:B------:R-:W-:Y:S01]  /*2c10*/  FFMA R219, R31.reuse, R19, R10 ;  /* 0x000000131fdb7223 */ /* 0x040fe2000000000a */
[C---:B-1----:R-:W-:Y:S01]  /*2c20*/  FFMA R28, R24.reuse, R60, R191 ;  /* 0x0000003c181c7223 */ /* 0x042fe200000000bf */
[C---:B------:R-:W-:Y:S01]  /*2c30*/  FFMA R10, R24.reuse, R16, R193 ;  /* 0x00000010180a7223 */ /* 0x040fe200000000c1 */
[----:B------:R-:W-:Y:S01]  /*2c40*/  FFMA R221, R31, R15, R8 ;  /* 0x0000000f1fdd7223 */ /* 0x000fe20000000008 */
[C---:B------:R-:W-:Y:S01]  /*2c50*/  FFMA R8, R24.reuse, R4, R229 ;  /* 0x0000000418087223 */ /* 0x040fe200000000e5 */
        /* <DEDUP_REMOVED lines=12> */
[C---:B--2---:R-:W-:Y:S01]  /*2d20*/  FFMA R28, R20.reuse, R60, R197 ;  /* 0x0000003c141c7223 */ /* 0x044fe200000000c5 */
[C---:B------:R-:W-:Y:S01]  /*2d30*/  FFMA R229, R27.reuse, R7, R24 ;  /* 0x000000071be57223 */ /* 0x040fe20000000018 */
[C---:B------:R-:W-:Y:S01]  /*2d40*/  FFMA R24, R20.reuse, R4, R237 ;  /* 0x0000000414187223 */ /* 0x040fe200000000ed */
        /* <DEDUP_REMOVED lines=15> */
[----:B------:R-:W-:Y:S01]  /*2e40*/  FFMA R89, R23, R15, R22 ;  /* 0x0000000f17597223 */ /* 0x000fe20000000016 */
[----:B------:R-:W-:Y:S01]  /*2e50*/  FFMA R69, R69, R5, R68 ;  /* 0x0000000545457223 */ /* 0x000fe20000000044 */
[C---:B---3--:R-:W-:Y:S01]  /*2e60*/  FFMA R20, R64.reuse, R4, R239 ;  /* 0x0000000440147223 */ /* 0x048fe200000000ef */
[C---:B------:R-:W-:Y:S01]  /*2e70*/  FFMA R22, R64.reuse, R12, R235 ;  /* 0x0000000c40167223 */ /* 0x040fe200000000eb */
[----:B------:R-:W-:Y:S01]  /*2e80*/  FFMA R24, R64, R16, R233 ;  /* 0x0000001040187223 */ /* 0x000fe200000000e9 */
[----:B------:R-:W-:Y:S01]  /*2e90*/  FFMA R85, R23, R63, R26 ;  /* 0x0000003f17557223 */ /* 0x000fe2000000001a */
[----:B------:R-:W-:Y:S01]  /*2ea0*/  FFMA R70, R70, R6, R69 ;  /* 0x0000000646467223 */ /* 0x000fe20000000045 */
[----:B------:R-:W-:Y:S01]  /*2eb0*/  FFMA R64, R64, R60, R231 ;  /* 0x0000003c40407223 */ /* 0x000fe200000000e7 */
[C---:B------:R-:W-:Y:S01]  /*2ec0*/  FFMA R25, R65.reuse, R5, R20 ;  /* 0x0000000541197223 */ /* 0x040fe20000000014 */
[C---:B------:R-:W-:Y:S01]  /*2ed0*/  FFMA R23, R65.reuse, R13, R22 ;  /* 0x0000000d41177223 */ /* 0x040fe20000000016 */
[C---:B------:R-:W-:Y:S01]  /*2ee0*/  FFMA R21, R65.reuse, R17, R24 ;  /* 0x0000001141157223 */ /* 0x040fe20000000018 */
[----:B------:R-:W-:Y:S01]  /*2ef0*/  FFMA R65, R65, R61, R64 ;  /* 0x0000003d41417223 */ /* 0x000fe20000000040 */
[-C--:B------:R-:W-:Y:S01]  /*2f00*/  FFMA R115, R71, R7.reuse, R70 ;  /* 0x0000000747737223 */ /* 0x080fe20000000046 */
[C---:B------:R-:W-:Y:S01]  /*2f10*/  FFMA R64, R66.reuse, R6, R25 ;  /* 0x0000000642407223 */ /* 0x040fe20000000019 */
[C---:B------:R-:W-:Y:S01]  /*2f20*/  FFMA R76, R66.reuse, R14, R23 ;  /* 0x0000000e424c7223 */ /* 0x040fe20000000017 */
[C---:B------:R-:W-:Y:S01]  /*2f30*/  FFMA R78, R66.reuse, R18, R21 ;  /* 0x00000012424e7223 */ /* 0x040fe20000000015 */
[----:B------:R-:W-:Y:S01]  /*2f40*/  LDS.128 R68, [R58+0x20] ;  /* 0x000020003a447984 */ /* 0x000fe20000000c00 */
[----:B------:R-:W-:Y:S01]  /*2f50*/  FFMA R66, R66, R62, R65 ;  /* 0x0000003e42427223 */ /* 0x000fe20000000041 */
[C---:B------:R-:W-:Y:S01]  /*2f60*/  FFMA R101, R67.reuse, R7, R64 ;  /* 0x0000000743657223 */ /* 0x040fe20000000040 */
[C---:B-1----:R-:W-:Y:S01]  /*2f70*/  FFMA R64, R8.reuse, R12, R83 ;  /* 0x0000000c08407223 */ /* 0x042fe20000000053 */
[----:B------:R-:W1:Y:S01]  /*2f80*/  LDS.128 R24, [R59+0x20] ;  /* 0x000020003b187984 */ /* 0x000e620000000c00 */
[C---:B------:R-:W-:Y:S01]  /*2f90*/  FFMA R93, R67.reuse, R63, R66 ;  /* 0x0000003f435d7223 */ /* 0x040fe20000000042 */
[C---:B------:R-:W-:Y:S01]  /*2fa0*/  FFMA R66, R8.reuse, R16, R81 ;  /* 0x0000001008427223 */ /* 0x040fe20000000051 */
[C---:B------:R-:W-:Y:S01]  /*2fb0*/  FFMA R97, R67.reuse, R15, R76 ;  /* 0x0000000f43617223 */ /* 0x040fe2000000004c */
[----:B------:R-:W3:Y:S01]  /*2fc0*/  LDS.128 R20, [R59+0x120] ;  /* 0x000120003b147984 */ /* 0x000ee20000000c00 */
[C---:B------:R-:W-:Y:S01]  /*2fd0*/  FFMA R76, R8.reuse, R60, R77 ;  /* 0x0000003c084c7223 */ /* 0x040fe2000000004d */
[----:B------:R-:W-:Y:S01]  /*2fe0*/  FFMA R8, R8, R4, R79 ;  /* 0x0000000408087223 */ /* 0x000fe2000000004f */
[----:B------:R-:W-:Y:S01]  /*2ff0*/  FFMA R95, R67, R19, R78 ;  /* 0x00000013435f7223 */ /* 0x000fe2000000004e */
[----:B------:R-:W4:Y:S01]  /*3000*/  LDS.128 R32, [R59+0xa0] ;  /* 0x0000a0003b207984 */ /* 0x000f220000000c00 */
[C---:B------:R-:W-:Y:S01]  /*3010*/  FFMA R79, R9.reuse, R17, R66 ;  /* 0x00000011094f7223 */ /* 0x040fe20000000042 */
[C---:B------:R-:W-:Y:S01]  /*3020*/  FFMA R81, R9.reuse, R13, R64 ;  /* 0x0000000d09517223 */ /* 0x040fe20000000040 */
[C---:B------:R-:W-:Y:S01]  /*3030*/  FFMA R77, R9.reuse, R61, R76 ;  /* 0x0000003d094d7223 */ /* 0x040fe2000000004c */
[----:B------:R-:W5:Y:S01]  /*3040*/  LDS.128 R64, [R58+0xa0] ;  /* 0x0000a0003a407984 */ /* 0x000f620000000c00 */
[----:B------:R-:W-:Y:S01]  /*3050*/  FFMA R9, R9, R5, R8 ;  /* 0x0000000509097223 */ /* 0x000fe20000000008 */
[C---:B------:R-:W-:Y:S01]  /*3060*/  FFMA R76, R10.reuse, R18, R79 ;  /* 0x000000120a4c7223 */ /* 0x040fe2000000004f */
[C---:B------:R-:W-:Y:S01]  /*3070*/  FFMA R78, R10.reuse, R62, R77 ;  /* 0x0000003e0a4e7223 */ /* 0x040fe2000000004d */
[C---:B------:R-:W-:Y:S01]  /*3080*/  FFMA R8, R10.reuse, R14, R81 ;  /* 0x0000000e0a087223 */ /* 0x040fe20000000051 */
[----:B------:R-:W-:Y:S01]  /*3090*/  FFMA R10, R10, R6, R9 ;  /* 0x000000060a0a7223 */ /* 0x000fe20000000009 */
[----:B------:R-:W5:Y:S01]  /*30a0*/  LDS.128 R28, [R59+0x1a0] ;  /* 0x0001a0003b1c7984 */ /* 0x000f620000000c00 */
[C---:B------:R-:W-:Y:S01]  /*30b0*/  FFMA R77, R11.reuse, R63, R78 ;  /* 0x0000003f0b4d7223 */ /* 0x040fe2000000004e */
[C---:B------:R-:W-:Y:S01]  /*30c0*/  FFMA R79, R11.reuse, R19, R76 ;  /* 0x000000130b4f7223 */ /* 0x040fe2000000004c */
[C---:B------:R-:W-:Y:S01]  /*30d0*/  FFMA R81, R11.reuse, R15, R8 ;  /* 0x0000000f0b517223 */ /* 0x040fe20000000008 */
[----:B------:R-:W-:Y:S01]  /*30e0*/  FFMA R83, R11, R7, R10 ;  /* 0x000000070b537223 */ /* 0x000fe2000000000a */
[C---:B--2---:R-:W-:Y:S01]  /*30f0*/  FFMA R60, R72.reuse, R60, R99 ;  /* 0x0000003c483c7223 */ /* 0x044fe20000000063 */
[C---:B------:R-:W-:Y:S01]  /*3100*/  FFMA R4, R72.reuse, R4, R241 ;  /* 0x0000000448047223 */ /* 0x040fe200000000f1 */
[----:B------:R-:W2:Y:S01]  /*3110*/  LDS.128 R8, [R58+0x120] ;  /* 0x000120003a087984 */ /* 0x000ea20000000c00 */
        /* <DEDUP_REMOVED lines=11> */
[----:B------:R-:W2:Y:S01]  /*31d0*/  LDS.128 R60, [R58+0x1a0] ;  /* 0x0001a0003a3c7984 */ /* 0x000ea20000000c00 */
[----:B------:R-:W-:Y:S01]  /*31e0*/  FFMA R18, R74, R18, R17 ;  /* 0x000000124a127223 */ /* 0x000fe20000000011 */
[----:B------:R-:W-:Y:S01]  /*31f0*/  FFMA R105, R75, R15, R14 ;  /* 0x0000000f4b697223 */ /* 0x000fe2000000000e */
[----:B-1----:R-:W-:Y:S01]  /*3200*/  FFMA R6, R68, R24, R107 ;  /* 0x0000001844067223 */ /* 0x002fe2000000006b */
[----:B------:R-:W-:Y:S01]  /*3210*/  IADD3 R112, P3, R39, UR4, RZ ;  /* 0x0000000427707c10 */ /* 0x000fe2000ff7e0ff */
[----:B------:R-:W-:Y:S01]  /*3220*/  FFMA R103, R75, R19, R18 ;  /* 0x000000134b677223 */ /* 0x000fe20000000012 */
[----:B------:R-:W-:Y:S01]  /*3230*/  IADD3 R122, P4, R50, UR4, RZ ;  /* 0x00000004327a7c10 */ /* 0x000fe2000ff9e0ff */
[C---:B---3--:R-:W-:Y:S01]  /*3240*/  FFMA R4, R68.reuse, R20, R111 ;  /* 0x0000001444047223 */ /* 0x048fe2000000006f */
[C---:B------:R-:W-:Y:S01]  /*3250*/  FFMA R7, R69.reuse, R25, R6 ;  /* 0x0000001945077223 */ /* 0x040fe20000000006 */
[----:B------:R-:W-:Y:S01]  /*3260*/  LDS.128 R72, [R58+0x31a0] ;  /* 0x0031a0003a487984 */ /* 0x000fe20000000c00 */
[----:B----4-:R-:W-:Y:S01]  /*3270*/  FFMA R12, R68, R32, R109 ;  /* 0x00000020440c7223 */ /* 0x010fe2000000006d */
[----:B------:R-:W-:Y:S01]  /*3280*/  FFMA R13, R69, R21, R4 ;  /* 0x00000015450d7223 */ /* 0x000fe20000000004 */
[----:B------:R-:W-:-:S02]  /*3290*/  FFMA R6, R70, R26, R7 ;  /* 0x0000001a46067223 */ /* 0x000fc40000000007 */
[----:B------:R-:W-:Y:S01]  /*32a0*/  FFMA R5, R69, R33, R12 ;  /* 0x0000002145057223 */ /* 0x000fe2000000000c */
[----:B------:R-:W-:Y:S01]  /*32b0*/  FFMA R4, R70, R22, R13 ;  /* 0x0000001646047223 */ /* 0x000fe2000000000d */
[C---:B------:R-:W-:Y:S01]  /*32c0*/  FFMA R107, R71.reuse, R27, R6 ;  /* 0x0000001b476b7223 */ /* 0x040fe20000000006 */
[----:B-----5:R-:W-:Y:S01]  /*32d0*/  FFMA R6, R64, R24, R119 ;  /* 0x0000001840067223 */ /* 0x020fe20000000077 */
[----:B------:R-:W-:Y:S01]  /*32e0*/  FFMA R12, R70, R34, R5 ;  /* 0x00000022460c7223 */ /* 0x000fe20000000005 */
[----:B------:R-:W-:Y:S01]  /*32f0*/  FFMA R111, R71, R23, R4 ;  /* 0x00000017476f7223 */ /* 0x000fe20000000004 */
[C---:B------:R-:W-:Y:S01]  /*3300*/  FFMA R4, R64.reuse, R20, R121 ;  /* 0x0000001440047223 */ /* 0x040fe20000000079 */
[----:B------:R-:W-:Y:S01]  /*3310*/  FFMA R15, R65, R25, R6 ;  /* 0x00000019410f7223 */ /* 0x000fe20000000006 */
[----:B------:R-:W-:Y:S01]  /*3320*/  FFMA R109, R71, R35, R12 ;  /* 0x00000023476d7223 */ /* 0x000fe2000000000c */
[----:B------:R-:W-:Y:S01]  /*3330*/  FFMA R12, R64, R32, R117 ;  /* 0x00000020400c7223 */ /* 0x000fe20000000075 */
[C---:B------:R-:W-:Y:S01]  /*3340*/  FFMA R17, R65.reuse, R21, R4 ;  /* 0x0000001541117223 */ /* 0x040fe20000000004 */
[----:B------:R-:W-:Y:S01]  /*3350*/  FFMA R14, R66, R26, R15 ;  /* 0x0000001a420e7223 */ /* 0x000fe2000000000f */
[----:B------:R-:W1:Y:S01]  /*3360*/  LDS.128 R4, [R58+0x1020] ;  /* 0x001020003a047984 */ /* 0x000e620000000c00 */
[----:B------:R-:W-:Y:S01]  /*3370*/  FFMA R13, R65, R33, R12 ;  /* 0x00000021410d7223 */ /* 0x000fe2000000000c */
[----:B------:R-:W-:Y:S01]  /*3380*/  FFMA R64, R64, R28, R123 ;  /* 0x0000001c40407223 */ /* 0x000fe2000000007b */
[C---:B------:R-:W-:Y:S01]  /*3390*/  FFMA R12, R66.reuse, R22, R17 ;  /* 0x00000016420c7223 */ /* 0x040fe20000000011 */
[----:B------:R-:W-:Y:S01]  /*33a0*/  FFMA R119, R67, R27, R14 ;  /* 0x0000001b43777223 */ /* 0x000fe2000000000e */
[----:B------:R-:W-:Y:S01]  /*33b0*/  FFMA R16, R66, R34, R13 ;  /* 0x0000002242107223 */ /* 0x000fe2000000000d */
[C---:B--2---:R-:W-:Y:S01]  /*33c0*/  FFMA R14, R8.reuse, R24, R131 ;  /* 0x00000018080e7223 */ /* 0x044fe20000000083 */
        /* <DEDUP_REMOVED lines=8> */
[----:B------:R-:W-:Y:S01]  /*3450*/  FFMA R66, R66, R30, R65 ;  /* 0x0000001e42427223 */ /* 0x000fe20000000041 */
        /* <DEDUP_REMOVED lines=27> */
[C---:B-1----:R-:W-:Y:S01]  /*3610*/  FFMA R60, R4.reuse, R32, R141 ;  /* 0x00000020043c7223 */ /* 0x042fe2000000008d */
        /* <DEDUP_REMOVED lines=48> */
[C---:B-1----:R-:W-:Y:S01]  /*3920*/  FFMA R60, R8.reuse, R32, R185 ;  /* 0x00000020083c7223 */ /* 0x042fe200000000b9 */
        /* <DEDUP_REMOVED lines=53> */
[----:B------:R-:W4:Y:S01]  /*3c80*/  LDS.128 R64, [R58+0x30a0] ;  /* 0x0030a0003a407984 */ /* 0x000f220000000c00 */
        /* <DEDUP_REMOVED lines=31> */
[C---:B---3--:R-:W-:Y:S01]  /*3e80*/  FFMA R8, R4.reuse, R28, R205 ;  /* 0x0000001c04087223 */ /* 0x048fe200000000cd */
        /* <DEDUP_REMOVED lines=17> */
[C---:B----4-:R-:W-:Y:S01]  /*3fa0*/  FFMA R4, R64.reuse, R28, R101 ;  /* 0x0000001c40047223 */ /* 0x050fe20000000065 */
[C---:B------:R-:W-:Y:S01]  /*3fb0*/  FFMA R89, R7.reuse, R27, R8 ;  /* 0x0000001b07597223 */ /* 0x040fe20000000008 */
[----:B------:R-:W-:Y:S01]  /*3fc0*/  FFMA R85, R7, R23, R6 ;  /* 0x0000001707557223 */ /* 0x000fe20000000006 */
[C---:B------:R-:W-:Y:S01]  /*3fd0*/  FFMA R6, R64.reuse, R20, R97 ;  /* 0x0000001440067223 */ /* 0x040fe20000000061 */
[----:B------:R-:W-:Y:S01]  /*3fe0*/  FFMA R8, R64, R24, R95 ;  /* 0x0000001840087223 */ /* 0x000fe2000000005f */
[----:B------:R-:W-:Y:S01]  /*3ff0*/  FFMA R70, R70, R30, R69 ;  /* 0x0000001e46467223 */ /* 0x000fe20000000045 */
[----:B------:R-:W-:Y:S01]  /*4000*/  FFMA R64, R64, R32, R93 ;  /* 0x0000002040407223 */ /* 0x000fe2000000005d */
[----:B------:R-:W-:Y:S01]  /*4010*/  FFMA R9, R65, R29, R4 ;  /* 0x0000001d41097223 */ /* 0x000fe20000000004 */
[----:B------:R-:W-:Y:S01]  /*4020*/  FFMA R87, R7, R35, R10 ;  /* 0x0000002307577223 */ /* 0x000fe2000000000a */
[C---:B------:R-:W-:Y:S01]  /*4030*/  FFMA R7, R65.reuse, R21, R6 ;  /* 0x0000001541077223 */ /* 0x040fe20000000006 */
[C---:B------:R-:W-:Y:S01]  /*4040*/  FFMA R5, R65.reuse, R25, R8 ;  /* 0x0000001941057223 */ /* 0x040fe20000000008 */
[----:B------:R-:W-:Y:S01]  /*4050*/  FFMA R65, R65, R33, R64 ;  /* 0x0000002141417223 */ /* 0x000fe20000000040 */
[-C--:B------:R-:W-:Y:S01]  /*4060*/  FFMA R115, R71, R31.reuse, R70 ;  /* 0x0000001f47737223 */ /* 0x080fe20000000046 */
[C---:B------:R-:W-:Y:S01]  /*4070*/  FFMA R64, R66.reuse, R30, R9 ;  /* 0x0000001e42407223 */ /* 0x040fe20000000009 */
[----:B------:R-:W-:Y:S01]  /*4080*/  LDS.128 R68, [R58+0x30] ;  /* 0x000030003a447984 */ /* 0x000fe20000000c00 */
[C---:B------:R-:W-:Y:S01]  /*4090*/  FFMA R76, R66.reuse, R22, R7 ;  /* 0x00000016424c7223 */ /* 0x040fe20000000007 */
[C---:B------:R-:W-:Y:S01]  /*40a0*/  FFMA R78, R66.reuse, R26, R5 ;  /* 0x0000001a424e7223 */ /* 0x040fe20000000005 */
[----:B------:R-:W-:Y:S01]  /*40b0*/  FFMA R66, R66, R34, R65 ;  /* 0x0000002242427223 */ /* 0x000fe20000000041 */
[----:B------:R-:W2:Y:S01]  /*40c0*/  LDS.128 R12, [R59+0x30] ;  /* 0x000030003b0c7984 */ /* 0x000ea20000000c00 */
[C---:B------:R-:W-:Y:S01]  /*40d0*/  FFMA R101, R67.reuse, R31, R64 ;  /* 0x0000001f43657223 */ /* 0x040fe20000000040 */
[C---:B-1----:R-:W-:Y:S01]  /*40e0*/  FFMA R64, R60.reuse, R20, R81 ;  /* 0x000000143c407223 */ /* 0x042fe20000000051 */
[C---:B------:R-:W-:Y:S01]  /*40f0*/  FFMA R93, R67.reuse, R35, R66 ;  /* 0x00000023435d7223 */ /* 0x040fe20000000042 */
[----:B------:R-:W1:Y:S01]  /*4100*/  LDS.128 R8, [R59+0x130] ;  /* 0x000130003b087984 */ /* 0x000e620000000c00 */
        /* <DEDUP_REMOVED lines=8> */
[----:B------:R-:W4:Y:S01]  /*4190*/  LDS.128 R64, [R58+0xb0] ;  /* 0x0000b0003a407984 */ /* 0x000f220000000c00 */
[C---:B------:R-:W-:Y:S01]  /*41a0*/  FFMA R77, R61.reuse, R33, R76 ;  /* 0x000000213d4d7223 */ /* 0x040fe2000000004c */
[C---:B------:R-:W-:Y:S01]  /*41b0*/  FFMA R76, R62.reuse, R26, R79 ;  /* 0x0000001a3e4c7223 */ /* 0x040fe2000000004f */
[----:B------:R-:W-:Y:S01]  /*41c0*/  FFMA R61, R61, R29, R60 ;  /* 0x0000001d3d3d7223 */ /* 0x000fe2000000003c */
        /* <DEDUP_REMOVED lines=8> */
[C---:B------:R-:W-:Y:S01]  /*4250*/  FFMA R20, R72.reuse, R20, R105 ;  /* 0x0000001448147223 */ /* 0x040fe20000000069 */
[----:B------:R-:W5:Y:S01]  /*4260*/  LDS.128 R60, [R58+0x130] ;  /* 0x000130003a3c7984 */ /* 0x000f620000000c00 */
        /* <DEDUP_REMOVED lines=16> */
[C---:B-1----:R-:W-:Y:S01]  /*4370*/  FFMA R20, R68.reuse, R8, R111 ;  /* 0x0000000844147223 */ /* 0x042fe2000000006f */
[C---:B------:R-:W-:Y:S01]  /*4380*/  FFMA R27, R69.reuse, R13, R22 ;  /* 0x0000000d451b7223 */ /* 0x040fe20000000016 */
[----:B------:R-:W-:Y:S01]  /*4390*/  LDS.128 R72, [R58+0x40] ;  /* 0x000040003a487984 */ /* 0x000fe20000000c00 */
[----:B---3--:R-:W-:Y:S01]  /*43a0*/  FFMA R24, R68, R4, R109 ;  /* 0x0000000444187223 */ /* 0x008fe2000000006d */
[C---:B------:R-:W-:Y:S01]  /*43b0*/  FFMA R29, R69.reuse, R9, R20 ;  /* 0x00000009451d7223 */ /* 0x040fe20000000014 */
[C---:B------:R-:W-:Y:S01]  /*43c0*/  FFMA R26, R70.reuse, R14, R27 ;  /* 0x0000000e461a7223 */ /* 0x040fe2000000001b */
[----:B------:R-:W1:Y:S01]  /*43d0*/  LDS.128 R20, [R58+0x1b0] ;  /* 0x0001b0003a147984 */ /* 0x000e620000000c00 */
[----:B------:R-:W-:Y:S01]  /*43e0*/  FFMA R25, R69, R5, R24 ;  /* 0x0000000545197223 */ /* 0x000fe20000000018 */
[----:B------:R-:W-:Y:S01]  /*43f0*/  FFMA R24, R70, R10, R29 ;  /* 0x0000000a46187223 */ /* 0x000fe2000000001d */
[C---:B------:R-:W-:Y:S01]  /*4400*/  FFMA R109, R71.reuse, R15, R26 ;  /* 0x0000000f476d7223 */ /* 0x040fe2000000001a */
[----:B----4-:R-:W-:Y:S01]  /*4410*/  FFMA R26, R64, R12, R119 ;  /* 0x0000000c401a7223 */ /* 0x010fe20000000077 */
[----:B------:R-:W-:Y:S01]  /*4420*/  FFMA R28, R70, R6, R25 ;  /* 0x00000006461c7223 */ /* 0x000fe20000000019 */
[----:B------:R-:W-:Y:S01]  /*4430*/  FFMA R111, R71, R11, R24 ;  /* 0x0000000b476f7223 */ /* 0x000fe20000000018 */
[C---:B------:R-:W-:Y:S01]  /*4440*/  FFMA R24, R64.reuse, R8, R121 ;  /* 0x0000000840187223 */ /* 0x040fe20000000079 */
[----:B------:R-:W-:Y:S01]  /*4450*/  FFMA R31, R65, R13, R26 ;  /* 0x0000000d411f7223 */ /* 0x000fe2000000001a */
[----:B------:R-:W-:Y:S01]  /*4460*/  FFMA R107, R71, R7, R28 ;  /* 0x00000007476b7223 */ /* 0x000fe2000000001c */
[----:B------:R-:W-:Y:S01]  /*4470*/  FFMA R28, R64, R4, R117 ;  /* 0x00000004401c7223 */ /* 0x000fe20000000075 */
[C---:B------:R-:W-:Y:S01]  /*4480*/  FFMA R33, R65.reuse, R9, R24 ;  /* 0x0000000941217223 */ /* 0x040fe20000000018 */
[C---:B------:R-:W-:Y:S01]  /*4490*/  FFMA R30, R66.reuse, R14, R31 ;  /* 0x0000000e421e7223 */ /* 0x040fe2000000001f */
[----:B------:R-:W2:Y:S01]  /*44a0*/  LDS.128 R24, [R58+0x1030] ;  /* 0x001030003a187984 */ /* 0x000ea20000000c00 */
[----:B------:R-:W-:Y:S01]  /*44b0*/  FFMA R29, R65, R5, R28 ;  /* 0x00000005411d7223 */ /* 0x000fe2000000001c */
[----:B------:R-:W-:Y:S01]  /*44c0*/  FFMA R28, R66, R10, R33 ;  /* 0x0000000a421c7223 */ /* 0x000fe20000000021 */
[----:B-----5:R-:W-:Y:S01]  /*44d0*/  FFMA R64, R64, R16, R123 ;  /* 0x0000001040407223 */ /* 0x020fe2000000007b */
[C---:B------:R-:W-:Y:S01]  /*44e0*/  FFMA R117, R67.reuse, R15, R30 ;  /* 0x0000000f43757223 */ /* 0x040fe2000000001e */
[----:B------:R-:W-:Y:S01]  /*44f0*/  FFMA R32, R66, R6, R29 ;  /* 0x0000000642207223 */ /* 0x000fe2000000001d */
        /* <DEDUP_REMOVED lines=20> */
[-C--:B------:R-:W-:Y:S01]  /*4640*/  FFMA R123, R67, R19.reuse, R66 ;  /* 0x00000013437b7223 */ /* 0x080fe20000000042 */
        /* <DEDUP_REMOVED lines=76> */
[----:B------:R-:W2:Y:S01]  /*4b10*/  LDS.128 R32, [R58+0x2130] ;  /* 0x002130003a207984 */ /* 0x000ea20000000c00 */
[C---:B------:R-:W-:Y:S01]  /*4b20*/  FFMA R60, R22.reuse, R14, R63 ;  /* 0x0000000e163c7223 */ /* 0x040fe2000000003f */
[----:B------:R-:W-:Y:S01]  /*4b30*/  FFMA R21, R21, R17, R20 ;  /* 0x0000001115157223 */ /* 0x000fe20000000014 */
[C---:B------:R-:W-:Y:S01]  /*4b40*/  FFMA R62, R22.reuse, R6, R61 ;  /* 0x00000006163e7223 */ /* 0x040fe2000000003d */
[----:B------:R-:W-:Y:S01]  /*4b50*/  FFMA R20, R22, R10, R65 ;  /* 0x0000000a16147223 */ /* 0x000fe20000000041 */
[C---:B------:R-:W-:Y:S01]  /*4b60*/  FFMA R189, R23.reuse, R15, R60 ;  /* 0x0000000f17bd7223 */ /* 0x040fe2000000003c */
[----:B---3--:R-:W-:Y:S01]  /*4b70*/  FFMA R60, R24, R4, R147 ;  /* 0x00000004183c7223 */ /* 0x008fe20000000093 */
[----:B------:R-:W-:Y:S01]  /*4b80*/  FFMA R22, R22, R18, R21 ;  /* 0x0000001216167223 */ /* 0x000fe20000000015 */
[C---:B------:R-:W-:Y:S01]  /*4b90*/  FFMA R187, R23.reuse, R7, R62 ;  /* 0x0000000717bb7223 */ /* 0x040fe2000000003e */
[----:B------:R-:W-:Y:S01]  /*4ba0*/  FFMA R185, R23, R11, R20 ;  /* 0x0000000b17b97223 */ /* 0x000fe20000000014 */
[----:B------:R-:W-:Y:S01]  /*4bb0*/  FFMA R21, R25, R5, R60 ;  /* 0x0000000519157223 */ /* 0x000fe2000000003c */
[----:B------:R-:W-:Y:S01]  /*4bc0*/  FFMA R201, R23, R19, R22 ;  /* 0x0000001317c97223 */ /* 0x000fe20000000016 */
[C---:B------:R-:W-:Y:S01]  /*4bd0*/  FFMA R22, R24.reuse, R12, R149 ;  /* 0x0000000c18167223 */ /* 0x040fe20000000095 */
[C---:B------:R-:W-:Y:S01]  /*4be0*/  FFMA R20, R24.reuse, R8, R151 ;  /* 0x0000000818147223 */ /* 0x040fe20000000097 */
[----:B------:R-:W3:Y:S01]  /*4bf0*/  LDS.128 R60, [R58+0x21b0] ;  /* 0x0021b0003a3c7984 */ /* 0x000ee20000000c00 */
[-C--:B------:R-:W-:Y:S01]  /*4c00*/  FFMA R24, R24, R16.reuse, R203 ;  /* 0x0000001018187223 */ /* 0x080fe200000000cb */
        /* <DEDUP_REMOVED lines=10> */
[----:B------:R-:W-:Y:S01]  /*4cb0*/  FFMA R149, R27, R7, R24 ;  /* 0x000000071b957223 */ /* 0x000fe20000000018 */
[C---:B-1----:R-:W-:Y:S01]  /*4cc0*/  FFMA R22, R28.reuse, R12, R143 ;  /* 0x0000000c1c167223 */ /* 0x042fe2000000008f */
[C---:B------:R-:W-:Y:S01]  /*4cd0*/  FFMA R20, R28.reuse, R8, R145 ;  /* 0x000000081c147223 */ /* 0x040fe20000000091 */
[C---:B------:R-:W-:Y:S01]  /*4ce0*/  FFMA R24, R28.reuse, R4, R141 ;  /* 0x000000041c187223 */ /* 0x040fe2000000008d */
[----:B------:R-:W1:Y:S01]  /*4cf0*/  LDS.128 R64, [R58+0x3030] ;  /* 0x003030003a407984 */ /* 0x000e620000000c00 */
[C---:B------:R-:W-:Y:S01]  /*4d00*/  FFMA R23, R29.reuse, R13, R22 ;  /* 0x0000000d1d177223 */ /* 0x040fe20000000016 */
        /* <DEDUP_REMOVED lines=8> */
[C---:B------:R-:W-:Y:S01]  /*4d90*/  FFMA R141, R31.reuse, R11, R20 ;  /* 0x0000000b1f8d7223 */ /* 0x040fe20000000014 */
[----:B------:R-:W-:Y:S01]  /*4da0*/  FFMA R145, R31, R7, R24 ;  /* 0x000000071f917223 */ /* 0x000fe20000000018 */
[C---:B--2---:R-:W-:Y:S01]  /*4db0*/  FFMA R22, R32.reuse, R12, R135 ;  /* 0x0000000c20167223 */ /* 0x044fe20000000087 */
        /* <DEDUP_REMOVED lines=8> */
[----:B------:R-:W2:Y:S01]  /*4e40*/  LDS.128 R20, [R58+0x30b0] ;  /* 0x0030b0003a147984 */ /* 0x000ea20000000c00 */
[C---:B------:R-:W-:Y:S01]  /*4e50*/  FFMA R28, R34.reuse, R6, R25 ;  /* 0x00000006221c7223 */ /* 0x040fe20000000019 */
[C---:B------:R-:W-:Y:S01]  /*4e60*/  FFMA R26, R34.reuse, R14, R27 ;  /* 0x0000000e221a7223 */ /* 0x040fe2000000001b */
[----:B------:R-:W-:Y:S01]  /*4e70*/  FFMA R24, R34, R10, R29 ;  /* 0x0000000a22187223 */ /* 0x000fe2000000001d */
[----:B------:R-:W-:Y:S01]  /*4e80*/  FFMA R153, R31, R19, R30 ;  /* 0x000000131f997223 */ /* 0x000fe2000000001e */
[C---:B------:R-:W-:Y:S01]  /*4e90*/  FFMA R135, R35.reuse, R7, R28 ;  /* 0x0000000723877223 */ /* 0x040fe2000000001c */
[C---:B------:R-:W-:Y:S01]  /*4ea0*/  FFMA R137, R35.reuse, R15, R26 ;  /* 0x0000000f23897223 */ /* 0x040fe2000000001a */
[C---:B---3--:R-:W-:Y:S01]  /*4eb0*/  FFMA R28, R60.reuse, R4, R125 ;  /* 0x000000043c1c7223 */ /* 0x048fe2000000007d */
[C---:B------:R-:W-:Y:S01]  /*4ec0*/  FFMA R26, R60.reuse, R12, R127 ;  /* 0x0000000c3c1a7223 */ /* 0x040fe2000000007f */
[----:B------:R-:W-:Y:S01]  /*4ed0*/  FFMA R133, R35, R11, R24 ;  /* 0x0000000b23857223 */ /* 0x000fe20000000018 */
[----:B------:R-:W-:Y:S01]  /*4ee0*/  FFMA R24, R60, R16, R131 ;  /* 0x000000103c187223 */ /* 0x000fe20000000083 */
[C---:B------:R-:W-:Y:S01]  /*4ef0*/  FFMA R25, R61.reuse, R5, R28 ;  /* 0x000000053d197223 */ /* 0x040fe2000000001c */
[----:B------:R-:W-:Y:S01]  /*4f00*/  FFMA R27, R61, R13, R26 ;  /* 0x0000000d3d1b7223 */ /* 0x000fe2000000001a */
[-C--:B------:R-:W-:Y:S01]  /*4f10*/  FFMA R33, R33, R17.reuse, R32 ;  /* 0x0000001121217223 */ /* 0x080fe20000000020 */
[----:B------:R-:W-:Y:S01]  /*4f20*/  FFMA R29, R61, R17, R24 ;  /* 0x000000113d1d7223 */ /* 0x000fe20000000018 */
[C---:B------:R-:W-:Y:S01]  /*4f30*/  FFMA R32, R62.reuse, R6, R25 ;  /* 0x000000063e207223 */ /* 0x040fe20000000019 */
[----:B------:R-:W-:Y:S01]  /*4f40*/  FFMA R30, R62, R14, R27 ;  /* 0x0000000e3e1e7223 */ /* 0x000fe2000000001b */
[----:B------:R-:W-:Y:S01]  /*4f50*/  FFMA R60, R60, R8, R129 ;  /* 0x000000083c3c7223 */ /* 0x000fe20000000081 */
[----:B------:R-:W3:Y:S01]  /*4f60*/  LDS.128 R24, [R58+0x3130] ;  /* 0x003130003a187984 */ /* 0x000ee20000000c00 */
[----:B------:R-:W-:Y:S01]  /*4f70*/  FFMA R28, R62, R18, R29 ;  /* 0x000000123e1c7223 */ /* 0x000fe2000000001d */
[C---:B------:R-:W-:Y:S01]  /*4f80*/  FFMA R129, R63.reuse, R7, R32 ;  /* 0x000000073f817223 */ /* 0x040fe20000000020 */
[----:B------:R-:W-:Y:S01]  /*4f90*/  FFMA R127, R63, R15, R30 ;  /* 0x0000000f3f7f7223 */ /* 0x000fe2000000001e */
[----:B------:R-:W-:Y:S01]  /*4fa0*/  FFMA R69, R69, R17, R68 ;  /* 0x0000001145457223 */ /* 0x000fe20000000044 */
[C---:B-1----:R-:W-:Y:S01]  /*4fb0*/  FFMA R32, R64.reuse, R4, R87 ;  /* 0x0000000440207223 */ /* 0x042fe20000000057 */
        /* <DEDUP_REMOVED lines=16> */
[C---:B--2---:R-:W-:Y:S01]  /*50c0*/  FFMA R30, R20.reuse, R8, R97 ;  /* 0x00000008141e7223 */ /* 0x044fe20000000061 */
[----:B------:R-:W-:Y:S01]  /*50d0*/  FFMA R32, R20, R12, R95 ;  /* 0x0000000c14207223 */ /* 0x000fe2000000005f */
[----:B------:R-:W-:Y:S01]  /*50e0*/  FFMA R207, R67, R19, R28 ;  /* 0x0000001343cf7223 */ /* 0x000fe2000000001c */
[----:B------:R-:W-:Y:S01]  /*50f0*/  FFMA R62, R62, R10, R61 ;  /* 0x0000000a3e3e7223 */ /* 0x000fe2000000003d */
[C---:B------:R-:W-:Y:S01]  /*5100*/  FFMA R28, R20.reuse, R16, R101 ;  /* 0x00000010141c7223 */ /* 0x040fe20000000065 */
[C---:B------:R-:W-:Y:S01]  /*5110*/  FFMA R31, R21.reuse, R9, R30 ;  /* 0x00000009151f7223 */ /* 0x040fe2000000001e */
[C---:B------:R-:W-:Y:S01]  /*5120*/  FFMA R29, R21.reuse, R13, R32 ;  /* 0x0000000d151d7223 */ /* 0x040fe20000000020 */
[----:B------:R-:W-:Y:S01]  /*5130*/  FFMA R20, R20, R4, R93 ;  /* 0x0000000414147223 */ /* 0x000fe2000000005d */
[----:B------:R-:W-:Y:S01]  /*5140*/  FFMA R33, R21, R17, R28 ;  /* 0x0000001115217223 */ /* 0x000fe2000000001c */
[----:B------:R-:W-:Y:S01]  /*5150*/  FFMA R125, R63, R11, R62 ;  /* 0x0000000b3f7d7223 */ /* 0x000fe2000000003e */
[C---:B------:R-:W-:Y:S01]  /*5160*/  FFMA R76, R22.reuse, R10, R31 ;  /* 0x0000000a164c7223 */ /* 0x040fe2000000001f */
[----:B------:R-:W-:Y:S01]  /*5170*/  FFMA R21, R21, R5, R20 ;  /* 0x0000000515157223 */ /* 0x000fe20000000014 */
[C---:B------:R-:W-:Y:S01]  /*5180*/  FFMA R78, R22.reuse, R14, R29 ;  /* 0x0000000e164e7223 */ /* 0x040fe2000000001d */
[----:B------:R-:W2:Y:S01]  /*5190*/  LDS.128 R60, [R59+0x140] ;  /* 0x000140003b3c7984 */ /* 0x000ea20000000c00 */
[C---:B------:R-:W-:Y:S01]  /*51a0*/  FFMA R20, R22.reuse, R18, R33 ;  /* 0x0000001216147223 */ /* 0x040fe20000000021 */
[-C--:B------:R-:W-:Y:S01]  /*51b0*/  FFMA R139, R35, R19.reuse, R34 ;  /* 0x00000013238b7223 */ /* 0x080fe20000000022 */
[----:B------:R-:W-:Y:S01]  /*51c0*/  FFMA R22, R22, R6, R21 ;  /* 0x0000000616167223 */ /* 0x000fe20000000015 */
[----:B------:R-:W4:Y:S01]  /*51d0*/  LDS.128 R28, [R59+0x40] ;  /* 0x000040003b1c7984 */ /* 0x000f220000000c00 */
[C---:B------:R-:W-:Y:S01]  /*51e0*/  FFMA R209, R23.reuse, R19, R20 ;  /* 0x0000001317d17223 */ /* 0x040fe20000000014 */
[C---:B---3--:R-:W-:Y:S01]  /*51f0*/  FFMA R20, R24.reuse, R8, R81 ;  /* 0x0000000818147223 */ /* 0x048fe20000000051 */
[C---:B------:R-:W-:Y:S01]  /*5200*/  FFMA R95, R23.reuse, R7, R22 ;  /* 0x00000007175f7223 */ /* 0x040fe20000000016 */
[----:B------:R-:W3:Y:S01]  /*5210*/  LDS.128 R32, [R59+0xc0] ;  /* 0x0000c0003b207984 */ /* 0x000ee20000000c00 */
[----:B------:R-:W-:Y:S01]  /*5220*/  FFMA R22, R24, R12, R77 ;  /* 0x0000000c18167223 */ /* 0x000fe2000000004d */
[----:B------:R-:W-:Y:S01]  /*5230*/  FFMA R64, R64, R8, R85 ;  /* 0x0000000840407223 */ /* 0x000fe20000000055 */
[C---:B------:R-:W-:Y:S01]  /*5240*/  FFMA R93, R23.reuse, R11, R76 ;  /* 0x0000000b175d7223 */ /* 0x040fe2000000004c */
[C---:B------:R-:W-:Y:S01]  /*5250*/  FFMA R76, R24.reuse, R4, R79 ;  /* 0x00000004184c7223 */ /* 0x040fe2000000004f */
[----:B------:R-:W-:Y:S01]  /*5260*/  FFMA R101, R23, R15, R78 ;  /* 0x0000000f17657223 */ /* 0x000fe2000000004e */
[C---:B------:R-:W-:Y:S01]  /*5270*/  FFMA R79, R25.reuse, R13, R22 ;  /* 0x0000000d194f7223 */ /* 0x040fe20000000016 */
[-C--:B------:R-:W-:Y:S01]  /*5280*/  FFMA R81, R25, R9.reuse, R20 ;  /* 0x0000000919517223 */ /* 0x080fe20000000014 */
[----:B------:R-:W-:Y:S01]  /*5290*/  FFMA R65, R65, R9, R64 ;  /* 0x0000000941417223 */ /* 0x000fe20000000040 */
[----:B------:R-:W-:Y:S01]  /*52a0*/  FFMA R24, R24, R16, R83 ;  /* 0x0000001018187223 */ /* 0x000fe20000000053 */
[----:B------:R-:W5:Y:S01]  /*52b0*/  LDS.128 R20, [R58+0xc0] ;  /* 0x0000c0003a147984 */ /* 0x000f620000000c00 */
[C---:B------:R-:W-:Y:S01]  /*52c0*/  FFMA R77, R25.reuse, R5, R76 ;  /* 0x00000005194d7223 */ /* 0x040fe2000000004c */
[----:B------:R-:W-:Y:S01]  /*52d0*/  FFMA R66, R66, R10, R65 ;  /* 0x0000000a42427223 */ /* 0x000fe20000000041 */
[----:B------:R-:W-:Y:S01]  /*52e0*/  FFMA R25, R25, R17, R24 ;  /* 0x0000001119197223 */ /* 0x000fe20000000018 */
[C---:B------:R-:W-:Y:S01]  /*52f0*/  FFMA R76, R26.reuse, R14, R79 ;  /* 0x0000000e1a4c7223 */ /* 0x040fe2000000004f */
[C---:B------:R-:W-:Y:S01]  /*5300*/  FFMA R78, R26.reuse, R6, R77 ;  /* 0x000000061a4e7223 */ /* 0x040fe2000000004d */
[C---:B------:R-:W-:Y:S01]  /*5310*/  FFMA R24, R26.reuse, R10, R81 ;  /* 0x0000000a1a187223 */ /* 0x040fe20000000051 */
[----:B------:R-:W-:Y:S01]  /*5320*/  FFMA R26, R26, R18, R25 ;  /* 0x000000121a1a7223 */ /* 0x000fe20000000019 */
[----:B------:R-:W-:Y:S01]  /*5330*/  FFMA R87, R67, R11, R66 ;  /* 0x0000000b43577223 */ /* 0x000fe20000000042 */
[C---:B------:R-:W-:Y:S01]  /*5340*/  FFMA R79, R27.reuse, R7, R78 ;  /* 0x000000071b4f7223 */ /* 0x040fe2000000004e */
[----:B------:R-:W5:Y:S01]  /*5350*/  LDS.128 R64, [R59+0x1c0] ;  /* 0x0001c0003b407984 */ /* 0x000f620000000c00 */
[C---:B------:R-:W-:Y:S01]  /*5360*/  FFMA R77, R27.reuse, R15, R76 ;  /* 0x0000000f1b4d7223 */ /* 0x040fe2000000004c */
[C---:B------:R-:W-:Y:S01]  /*5370*/  FFMA R81, R27.reuse, R11, R24 ;  /* 0x0000000b1b517223 */ /* 0x040fe20000000018 */
[----:B------:R-:W-:Y:S01]  /*5380*/  FFMA R83, R27, R19, R26 ;  /* 0x000000131b537223 */ /* 0x000fe2000000001a */
[C---:B-1----:R-:W-:Y:S01]  /*5390*/  FFMA R4, R68.reuse, R4, R99 ;  /* 0x0000000444047223 */ /* 0x042fe20000000063 */
[----:B------:R-:W1:Y:S01]  /*53a0*/  LDS.128 R24, [R58+0x140] ;  /* 0x000140003a187984 */ /* 0x000e620000000c00 */
[C---:B------:R-:W-:Y:S01]  /*53b0*/  FFMA R8, R68.reuse, R8, R105 ;  /* 0x0000000844087223 */ /* 0x040fe20000000069 */
[C---:B------:R-:W-:Y:S01]  /*53c0*/  FFMA R12, R68.reuse, R12, R103 ;  /* 0x0000000c440c7223 */ /* 0x040fe20000000067 */
[C---:B------:R-:W-:Y:S01]  /*53d0*/  FFMA R5, R69.reuse, R5, R4 ;  /* 0x0000000545057223 */ /* 0x040fe20000000004 */
[----:B------:R-:W-:Y:S01]  /*53e0*/  FFMA R16, R68, R16, R113 ;  /* 0x0000001044107223 */ /* 0x000fe20000000071 */
[C---:B------:R-:W-:Y:S01]  /*53f0*/  FFMA R9, R69.reuse, R9, R8 ;  /* 0x0000000945097223 */ /* 0x040fe20000000008 */
[----:B------:R-:W-:Y:S01]  /*5400*/  FFMA R13, R69, R13, R12 ;  /* 0x0000000d450d7223 */ /* 0x000fe2000000000c */
[----:B------:R-:W-:Y:S01]  /*5410*/  FFMA R6, R70, R6, R5 ;  /* 0x0000000646067223 */ /* 0x000fe20000000005 */
[----:B--2---:R-:W-:Y:S01]  /*5420*/  FFMA R4, R72, R60, R111 ;  /* 0x0000003c48047223 */ /* 0x004fe2000000006f */
[C---:B------:R-:W-:Y:S01]  /*5430*/  FFMA R10, R70.reuse, R10, R9 ;  /* 0x0000000a460a7223 */ /* 0x040fe20000000009 */
[----:B------:R-:W-:Y:S01]  /*5440*/  FFMA R14, R70, R14, R13 ;  /* 0x0000000e460e7223 */ /* 0x000fe2000000000d */
[C---:B------:R-:W-:Y:S01]  /*5450*/  FFMA R85, R71.reuse, R7, R6 ;  /* 0x0000000747557223 */ /* 0x040fe20000000006 */
[C---:B----4-:R-:W-:Y:S01]  /*5460*/  FFMA R6, R72.reuse, R28, R109 ;  /* 0x0000001c48067223 */ /* 0x050fe2000000006d */
[----:B------:R-:W-:Y:S01]  /*5470*/  FFMA R97, R71, R11, R10 ;  /* 0x0000000b47617223 */ /* 0x000fe2000000000a */
[C---:B------:R-:W-:Y:S01]  /*5480*/  FFMA R13, R73.reuse, R61, R4 ;  /* 0x0000003d490d7223 */ /* 0x040fe20000000004 */
[----:B---3--:R-:W-:Y:S01]  /*5490*/  FFMA R8, R72, R32, R107 ;  /* 0x0000002048087223 */ /* 0x008fe2000000006b */
[----:B------:R-:W-:Y:S01]  /*54a0*/  FFMA R11, R73, R29, R6 ;  /* 0x0000001d490b7223 */ /* 0x000fe20000000006 */
[----:B------:R-:W-:Y:S01]  /*54b0*/  FFMA R17, R69, R17, R16 ;  /* 0x0000001145117223 */ /* 0x000fe20000000010 */
[----:B------:R-:W2:Y:S01]  /*54c0*/  LDS.128 R4, [R58+0x1c0] ;  /* 0x0001c0003a047984 */ /* 0x000ea20000000c00 */
[----:B------:R-:W-:Y:S01]  /*54d0*/  FFMA R9, R73, R33, R8 ;  /* 0x0000002149097223 */ /* 0x000fe20000000008 */
[C---:B------:R-:W-:Y:S01]  /*54e0*/  FFMA R10, R74.reuse, R30, R11 ;  /* 0x0000001e4a0a7223 */ /* 0x040fe2000000000b */
[----:B------:R-:W-:Y:S01]  /*54f0*/  FFMA R8, R74, R62, R13 ;  /* 0x0000003e4a087223 */ /* 0x000fe2000000000d */
[----:B------:R-:W-:Y:S01]  /*5500*/  FFMA R18, R70, R18, R17 ;  /* 0x0000001246127223 */ /* 0x000fe20000000011 */
[----:B------:R-:W-:Y:S01]  /*5510*/  FFMA R12, R74, R34, R9 ;  /* 0x000000224a0c7223 */ /* 0x000fe20000000009 */
[C---:B------:R-:W-:Y:S01]  /*5520*/  FFMA R107, R75.reuse, R31, R10 ;  /* 0x0000001f4b6b7223 */ /* 0x040fe2000000000a */
[C---:B------:R-:W-:Y:S01]  /*5530*/  FFMA R103, R75.reuse, R63, R8 ;  /* 0x0000003f4b677223 */ /* 0x040fe20000000008 */
[C---:B-----5:R-:W-:Y:S01]  /*5540*/  FFMA R10, R20.reuse, R28, R117 ;  /* 0x0000001c140a7223 */ /* 0x060fe20000000075 */
[C---:B------:R-:W-:Y:S01]  /*5550*/  FFMA R8, R20.reuse, R60, R121 ;  /* 0x0000003c14087223 */ /* 0x040fe20000000079 */
[----:B------:R-:W-:Y:S01]  /*5560*/  FFMA R105, R75, R35, R12 ;  /* 0x000000234b697223 */ /* 0x000fe2000000000c */
[----:B------:R-:W-:Y:S01]  /*5570*/  FFMA R89, R71, R15, R14 ;  /* 0x0000000f47597223 */ /* 0x000fe2000000000e */
        /* <DEDUP_REMOVED lines=13> */
[----:B------:R-:W-:Y:S01]  /*5650*/  FFMA R16, R22, R34, R13 ;  /* 0x0000002216107223 */ /* 0x000fe2000000000d */
[C---:B-1----:R-:W-:Y:S01]  /*5660*/  FFMA R14, R24.reuse, R28, R159 ;  /* 0x0000001c180e7223 */ /* 0x042fe2000000009f */
        /* <DEDUP_REMOVED lines=12> */
[----:B------:R-:W-:Y:S01]  /*5730*/  FFMA R20, R26, R34, R17 ;  /* 0x000000221a147223 */ /* 0x000fe20000000011 */
[C---:B------:R-:W-:Y:S01]  /*5740*/  FFMA R121, R27.reuse, R31, R18 ;  /* 0x0000001f1b797223 */ /* 0x040fe20000000012 */
[C---:B------:R-:W-:Y:S01]  /*5750*/  FFMA R119, R27.reuse, R63, R16 ;  /* 0x0000003f1b777223 */ /* 0x040fe20000000010 */
[C---:B--2---:R-:W-:Y:S01]  /*5760*/  FFMA R18, R4.reuse, R28, R163 ;  /* 0x0000001c04127223 */ /* 0x044fe200000000a3 */
        /* <DEDUP_REMOVED lines=154> */
[C---:B--2---:R-:W-:Y:S01]  /*6110*/  FFMA R4, R8.reuse, R64, R207 ;  /* 0x0000004008047223 */ /* 0x044fe200000000cf */
        /* <DEDUP_REMOVED lines=11> */
[----:B------:R-:W-:Y:S01]  /*61d0*/  FFMA R6, R10, R30, R7 ;  /* 0x0000001e0a067223 */ /* 0x000fe20000000007 */
[----:B------:R-:W-:Y:S01]  /*61e0*/  FFMA R199, R11, R67, R4 ;  /* 0x000000430bc77223 */ /* 0x000fe20000000004 */
[----:B------:R-:W-:Y:S01]  /*61f0*/  FFMA R73, R73, R65, R72 ;  /* 0x0000004149497223 */ /* 0x000fe20000000048 */
[----:B---3--:R-:W-:Y:S01]  /*6200*/  FFMA R4, R12, R64, R209 ;  /* 0x000000400c047223 */ /* 0x008fe200000000d1 */
        /* <DEDUP_REMOVED lines=14> */
[----:B------:R-:W-:Y:S01]  /*62f0*/  LDS.128 R72, [R58+0x50] ;  /* 0x000050003a487984 */ /* 0x000fe20000000c00 */
[C---:B------:R-:W-:Y:S01]  /*6300*/  FFMA R76, R14.reuse, R62, R7 ;  /* 0x0000003e0e4c7223 */ /* 0x040fe20000000007 */
[C---:B------:R-:W-:Y:S01]  /*6310*/  FFMA R78, R14.reuse, R30, R5 ;  /* 0x0000001e0e4e7223 */ /* 0x040fe20000000005 */
[----:B------:R-:W-:Y:S01]  /*6320*/  FFMA R14, R14, R34, R13 ;  /* 0x000000220e0e7223 */ /* 0x000fe2000000000d */
[----:B------:R-:W3:Y:S01]  /*6330*/  LDS.128 R8, [R59+0x150] ;  /* 0x000150003b087984 */ /* 0x000ee20000000c00 */
[C---:B------:R-:W-:Y:S01]  /*6340*/  FFMA R101, R15.reuse, R67, R12 ;  /* 0x000000430f657223 */ /* 0x040fe2000000000c */
[C---:B-1----:R-:W-:Y:S01]  /*6350*/  FFMA R12, R16.reuse, R60, R81 ;  /* 0x0000003c100c7223 */ /* 0x042fe20000000051 */
[----:B------:R-:W-:Y:S01]  /*6360*/  FFMA R95, R15, R35, R14 ;  /* 0x000000230f5f7223 */ /* 0x000fe2000000000e */
[----:B------:R-:W1:Y:S01]  /*6370*/  LDS.128 R20, [R59+0x1d0] ;  /* 0x0001d0003b147984 */ /* 0x000e620000000c00 */
[C---:B------:R-:W-:Y:S01]  /*6380*/  FFMA R14, R16.reuse, R28, R77 ;  /* 0x0000001c100e7223 */ /* 0x040fe2000000004d */
[----:B------:R-:W-:Y:S01]  /*6390*/  FFMA R155, R27, R67, R26 ;  /* 0x000000431b9b7223 */ /* 0x000fe2000000001a */
[C---:B------:R-:W-:Y:S01]  /*63a0*/  FFMA R93, R15.reuse, R63, R76 ;  /* 0x0000003f0f5d7223 */ /* 0x040fe2000000004c */
[----:B------:R-:W4:Y:S01]  /*63b0*/  LDS.128 R4, [R59+0x50] ;  /* 0x000050003b047984 */ /* 0x000f220000000c00 */
[C---:B------:R-:W-:Y:S01]  /*63c0*/  FFMA R76, R16.reuse, R32, R79 ;  /* 0x00000020104c7223 */ /* 0x040fe2000000004f */
[----:B------:R-:W-:Y:S01]  /*63d0*/  FFMA R87, R15, R31, R78 ;  /* 0x0000001f0f577223 */ /* 0x000fe2000000004e */
[C---:B------:R-:W-:Y:S01]  /*63e0*/  FFMA R79, R17.reuse, R29, R14 ;  /* 0x0000001d114f7223 */ /* 0x040fe2000000000e */
[----:B------:R-:W5:Y:S01]  /*63f0*/  LDS.128 R24, [R59+0xd0] ;  /* 0x0000d0003b187984 */ /* 0x000f620000000c00 */
[C---:B------:R-:W-:Y:S01]  /*6400*/  FFMA R81, R17.reuse, R61, R12 ;  /* 0x0000003d11517223 */ /* 0x040fe2000000000c */
[----:B------:R-:W-:Y:S01]  /*6410*/  FFMA R16, R16, R64, R83 ;  /* 0x0000004010107223 */ /* 0x000fe20000000053 */
[C---:B------:R-:W-:Y:S01]  /*6420*/  FFMA R77, R17.reuse, R33, R76 ;  /* 0x00000021114d7223 */ /* 0x040fe2000000004c */
[----:B------:R-:W5:Y:S01]  /*6430*/  LDS.128 R12, [R58+0xd0] ;  /* 0x0000d0003a0c7984 */ /* 0x000f620000000c00 */
[C---:B------:R-:W-:Y:S01]  /*6440*/  FFMA R76, R18.reuse, R30, R79 ;  /* 0x0000001e124c7223 */ /* 0x040fe2000000004f */
[----:B------:R-:W-:Y:S01]  /*6450*/  FFMA R17, R17, R65, R16 ;  /* 0x0000004111117223 */ /* 0x000fe20000000010 */
[C---:B------:R-:W-:Y:S01]  /*6460*/  FFMA R78, R18.reuse, R34, R77 ;  /* 0x00000022124e7223 */ /* 0x040fe2000000004d */
[----:B------:R-:W-:Y:S01]  /*6470*/  FFMA R16, R18, R62, R81 ;  /* 0x0000003e12107223 */ /* 0x000fe20000000051 */
[----:B--2---:R-:W-:Y:S01]  /*6480*/  FFMA R28, R68, R28, R89 ;  /* 0x0000001c441c7223 */ /* 0x004fe20000000059 */
[----:B------:R-:W-:Y:S01]  /*6490*/  FFMA R18, R18, R66, R17 ;  /* 0x0000004212127223 */ /* 0x000fe20000000011 */
[C---:B------:R-:W-:Y:S01]  /*64a0*/  FFMA R79, R19.reuse, R35, R78 ;  /* 0x00000023134f7223 */ /* 0x040fe2000000004e */
[C---:B------:R-:W-:Y:S01]  /*64b0*/  FFMA R77, R19.reuse, R31, R76 ;  /* 0x0000001f134d7223 */ /* 0x040fe2000000004c */
[C---:B------:R-:W-:Y:S01]  /*64c0*/  FFMA R81, R19.reuse, R63, R16 ;  /* 0x0000003f13517223 */ /* 0x040fe20000000010 */
[----:B------:R-:W-:Y:S01]  /*64d0*/  FFMA R83, R19, R67, R18 ;  /* 0x0000004313537223 */ /* 0x000fe20000000012 */
[C---:B------:R-:W-:Y:S01]  /*64e0*/  FFMA R29, R69.reuse, R29, R28 ;  /* 0x0000001d451d7223 */ /* 0x040fe2000000001c */
[C---:B------:R-:W-:Y:S01]  /*64f0*/  FFMA R32, R68.reuse, R32, R85 ;  /* 0x0000002044207223 */ /* 0x040fe20000000055 */
[----:B------:R-:W2:Y:S01]  /*6500*/  LDS.128 R16, [R58+0x150] ;  /* 0x000150003a107984 */ /* 0x000ea20000000c00 */
        /* <DEDUP_REMOVED lines=8> */
[----:B------:R-:W-:Y:S01]  /*6590*/  FFMA R62, R70, R62, R61 ;  /* 0x0000003e463e7223 */ /* 0x000fe2000000003d */
[----:B---3--:R-:W-:Y:S01]  /*65a0*/  FFMA R30, R72, R8, R103 ;  /* 0x00000008481e7223 */ /* 0x008fe20000000067 */
[C---:B------:R-:W-:Y:S01]  /*65b0*/  FFMA R85, R71.reuse, R35, R34 ;  /* 0x0000002347557223 */ /* 0x040fe20000000022 */
[----:B------:R-:W-:Y:S01]  /*65c0*/  FFMA R66, R70, R66, R65 ;  /* 0x0000004246427223 */ /* 0x000fe20000000041 */
[----:B------:R-:W-:Y:S01]  /*65d0*/  FFMA R97, R71, R63, R62 ;  /* 0x0000003f47617223 */ /* 0x000fe2000000003e */
[C---:B-1----:R-:W-:Y:S01]  /*65e0*/  FFMA R28, R72.reuse, R20, R109 ;  /* 0x00000014481c7223 */ /* 0x042fe2000000006d */
[----:B------:R-:W-:Y:S01]  /*65f0*/  FFMA R35, R73, R9, R30 ;  /* 0x0000000949237223 */ /* 0x000fe2000000001e */
[----:B------:R-:W-:Y:S01]  /*6600*/  FFMA R99, R71, R67, R66 ;  /* 0x0000004347637223 */ /* 0x000fe20000000042 */
[----:B----4-:R-:W-:Y:S01]  /*6610*/  FFMA R32, R72, R4, R107 ;  /* 0x0000000448207223 */ /* 0x010fe2000000006b */
[C---:B------:R-:W-:Y:S01]  /*6620*/  FFMA R61, R73.reuse, R21, R28 ;  /* 0x00000015493d7223 */ /* 0x040fe2000000001c */
[C---:B------:R-:W-:Y:S01]  /*6630*/  FFMA R34, R74.reuse, R10, R35 ;  /* 0x0000000a4a227223 */ /* 0x040fe20000000023 */
[----:B------:R-:W1:Y:S01]  /*6640*/  LDS.128 R28, [R58+0x1d0] ;  /* 0x0001d0003a1c7984 */ /* 0x000e620000000c00 */
[----:B------:R-:W-:Y:S01]  /*6650*/  FFMA R33, R73, R5, R32 ;  /* 0x0000000549217223 */ /* 0x000fe20000000020 */
[----:B------:R-:W-:Y:S01]  /*6660*/  FFMA R32, R74, R22, R61 ;  /* 0x000000164a207223 */ /* 0x000fe2000000003d */
[----:B-----5:R-:W-:Y:S01]  /*6670*/  FFMA R72, R72, R24, R105 ;  /* 0x0000001848487223 */ /* 0x020fe20000000069 */
        /* <DEDUP_REMOVED lines=176> */
[C---:B------:R-:W-:Y:S01]  /*7180*/  FFMA R16, R28.reuse, R20, R203 ;  /* 0x000000141c107223 */ /* 0x040fe200000000cb */
[----:B------:R-:W-:Y:S01]  /*7190*/  FFMA R28, R28, R8, R125 ;  /* 0x000000081c1c7223 */ /* 0x000fe2000000007d */
[C---:B------:R-:W-:Y:S01]  /*71a0*/  FFMA R17, R29.reuse, R25, R60 ;  /* 0x000000191d117223 */ /* 0x040fe2000000003c */
[C---:B------:R-:W-:Y:S01]  /*71b0*/  FFMA R19, R29.reuse, R5, R18 ;  /* 0x000000051d137223 */ /* 0x040fe20000000012 */
[----:B------:R-:W2:Y:S01]  /*71c0*/  LDS.128 R64, [R58+0x3150] ;  /* 0x003150003a407984 */ /* 0x000ea20000000c00 */
        /* <DEDUP_REMOVED lines=18> */
[----:B------:R-:W1:Y:S01]  /*72f0*/  LDS.128 R68, [R58+0x31d0] ;  /* 0x0031d0003a447984 */ /* 0x000e620000000c00 */
[----:B------:R-:W-:Y:S01]  /*7300*/  FFMA R16, R34, R22, R29 ;  /* 0x0000001622107223 */ /* 0x000fe2000000001d */
[C---:B------:R-:W-:Y:S01]  /*7310*/  FFMA R129, R35.reuse, R27, R28 ;  /* 0x0000001b23817223 */ /* 0x040fe2000000001c */
[----:B------:R-:W-:Y:S01]  /*7320*/  FFMA R127, R35, R7, R18 ;  /* 0x00000007237f7223 */ /* 0x000fe20000000012 */
        /* <DEDUP_REMOVED lines=17> */
[----:B------:R-:W-:Y:S01]  /*7440*/  LDS.128 R72, [R58+0x60] ;  /* 0x000060003a487984 */ /* 0x000fe20000000c00 */
[-C--:B------:R-:W-:Y:S01]  /*7450*/  FFMA R125, R31, R11.reuse, R30 ;  /* 0x0000000b1f7d7223 */ /* 0x080fe2000000001e */
[C---:B------:R-:W-:Y:S01]  /*7460*/  FFMA R12, R14.reuse, R22, R29 ;  /* 0x000000160e0c7223 */ /* 0x040fe2000000001d */
[----:B------:R-:W-:Y:S01]  /*7470*/  FFMA R14, R14, R26, R13 ;  /* 0x0000001a0e0e7223 */ /* 0x000fe2000000000d */
[----:B------:R-:W3:Y:S01]  /*7480*/  LDS.128 R16, [R59+0x60] ;  /* 0x000060003b107984 */ /* 0x000ee20000000c00 */
[C---:B------:R-:W-:Y:S01]  /*7490*/  FFMA R95, R15.reuse, R11, R76 ;  /* 0x0000000b0f5f7223 */ /* 0x040fe2000000004c */
[C---:B------:R-:W-:Y:S01]  /*74a0*/  FFMA R101, R15.reuse, R23, R12 ;  /* 0x000000170f657223 */ /* 0x040fe2000000000c */
[C---:B------:R-:W-:Y:S01]  /*74b0*/  FFMA R87, R15.reuse, R27, R14 ;  /* 0x0000001b0f577223 */ /* 0x040fe2000000000e */
[----:B------:R-:W4:Y:S01]  /*74c0*/  LDS.128 R32, [R59+0x160] ;  /* 0x000160003b207984 */ /* 0x000f220000000c00 */
[C---:B--2---:R-:W-:Y:S01]  /*74d0*/  FFMA R14, R64.reuse, R4, R77 ;  /* 0x00000004400e7223 */ /* 0x044fe2000000004d */
[C---:B------:R-:W-:Y:S01]  /*74e0*/  FFMA R12, R64.reuse, R8, R81 ;  /* 0x00000008400c7223 */ /* 0x040fe20000000051 */
[C---:B------:R-:W-:Y:S01]  /*74f0*/  FFMA R76, R64.reuse, R24, R79 ;  /* 0x00000018404c7223 */ /* 0x040fe2000000004f */
[----:B------:R-:W2:Y:S01]  /*7500*/  LDS.128 R28, [R59+0xe0] ;  /* 0x0000e0003b1c7984 */ /* 0x000ea20000000c00 */
[----:B------:R-:W-:Y:S01]  /*7510*/  FFMA R93, R15, R7, R78 ;  /* 0x000000070f5d7223 */ /* 0x000fe2000000004e */
[C---:B------:R-:W-:Y:S01]  /*7520*/  FFMA R79, R65.reuse, R5, R14 ;  /* 0x00000005414f7223 */ /* 0x040fe2000000000e */
[C---:B------:R-:W-:Y:S01]  /*7530*/  FFMA R81, R65.reuse, R9, R12 ;  /* 0x0000000941517223 */ /* 0x040fe2000000000c */
[----:B------:R-:W5:Y:S01]  /*7540*/  LDS.128 R60, [R59+0x1e0] ;  /* 0x0001e0003b3c7984 */ /* 0x000f620000000c00 */
[----:B------:R-:W-:Y:S01]  /*7550*/  FFMA R64, R64, R20, R83 ;  /* 0x0000001440407223 */ /* 0x000fe20000000053 */
[C---:B------:R-:W-:Y:S01]  /*7560*/  FFMA R77, R65.reuse, R25, R76 ;  /* 0x00000019414d7223 */ /* 0x040fe2000000004c */
[C---:B------:R-:W-:Y:S01]  /*7570*/  FFMA R76, R66.reuse, R6, R79 ;  /* 0x00000006424c7223 */ /* 0x040fe2000000004f */
[----:B------:R-:W5:Y:S01]  /*7580*/  LDS.128 R12, [R58+0xe0] ;  /* 0x0000e0003a0c7984 */ /* 0x000f620000000c00 */
[----:B------:R-:W-:Y:S01]  /*7590*/  FFMA R65, R65, R21, R64 ;  /* 0x0000001541417223 */ /* 0x000fe20000000040 */
[C---:B------:R-:W-:Y:S01]  /*75a0*/  FFMA R78, R66.reuse, R26, R77 ;  /* 0x0000001a424e7223 */ /* 0x040fe2000000004d */
[----:B------:R-:W-:Y:S01]  /*75b0*/  FFMA R64, R66, R10, R81 ;  /* 0x0000000a42407223 */ /* 0x000fe20000000051 */
[----:B-1----:R-:W-:Y:S01]  /*75c0*/  FFMA R4, R68, R4, R89 ;  /* 0x0000000444047223 */ /* 0x002fe20000000059 */
[----:B------:R-:W-:Y:S01]  /*75d0*/  FFMA R66, R66, R22, R65 ;  /* 0x0000001642427223 */ /* 0x000fe20000000041 */
[C---:B------:R-:W-:Y:S01]  /*75e0*/  FFMA R77, R67.reuse, R27, R78 ;  /* 0x0000001b434d7223 */ /* 0x040fe2000000004e */
[C---:B------:R-:W-:Y:S01]  /*75f0*/  FFMA R79, R67.reuse, R7, R76 ;  /* 0x00000007434f7223 */ /* 0x040fe2000000004c */
[C---:B------:R-:W-:Y:S01]  /*7600*/  FFMA R81, R67.reuse, R11, R64 ;  /* 0x0000000b43517223 */ /* 0x040fe20000000040 */
[----:B------:R-:W-:Y:S01]  /*7610*/  FFMA R83, R67, R23, R66 ;  /* 0x0000001743537223 */ /* 0x000fe20000000042 */
[C---:B------:R-:W-:Y:S01]  /*7620*/  FFMA R5, R69.reuse, R5, R4 ;  /* 0x0000000545057223 */ /* 0x040fe20000000004 */
[C---:B------:R-:W-:Y:S01]  /*7630*/  FFMA R8, R68.reuse, R8, R97 ;  /* 0x0000000844087223 */ /* 0x040fe20000000061 */
[----:B------:R-:W1:Y:S01]  /*7640*/  LDS.128 R64, [R58+0x160] ;  /* 0x000160003a407984 */ /* 0x000e620000000c00 */
        /* <DEDUP_REMOVED lines=9> */
[----:B------:R-:W-:Y:S01]  /*76e0*/  LDS.128 R96, [R58+0x170] ;  /* 0x000170003a607984 */ /* 0x000fe20000000c00 */
[----:B------:R-:W-:Y:S01]  /*76f0*/  FFMA R89, R71, R11, R10 ;  /* 0x0000000b47597223 */ /* 0x000fe2000000000a */
[----:B---3--:R-:W-:Y:S01]  /*7700*/  FFMA R6, R72, R16, R103 ;  /* 0x0000001048067223 */ /* 0x008fe20000000067 */
[----:B------:R-:W-:Y:S01]  /*7710*/  FFMA R26, R70, R26, R25 ;  /* 0x0000001a461a7223 */ /* 0x000fe20000000019 */
[----:B----4-:R-:W-:-:S02]  /*7720*/  FFMA R4, R72, R32, R107 ;  /* 0x0000002048047223 */ /* 0x010fc4000000006b */
[----:B------:R-:W-:Y:S01]  /*7730*/  FFMA R11, R73, R17, R6 ;  /* 0x00000011490b7223 */ /* 0x000fe20000000006 */
[C---:B------:R-:W-:Y:S01]  /*7740*/  FFMA R69, R71.reuse, R27, R26 ;  /* 0x0000001b47457223 */ /* 0x040fe2000000001a */
[----:B------:R-:W-:Y:S01]  /*7750*/  FFMA R71, R71, R23, R22 ;  /* 0x0000001747477223 */ /* 0x000fe20000000016 */
[----:B--2---:R-:W-:Y:S01]  /*7760*/  FFMA R8, R72, R28, R109 ;  /* 0x0000001c48087223 */ /* 0x004fe2000000006d */
[C---:B------:R-:W-:Y:S01]  /*7770*/  FFMA R21, R73.reuse, R33, R4 ;  /* 0x0000002149157223 */ /* 0x040fe20000000004 */
[----:B------:R-:W-:Y:S01]  /*7780*/  FFMA R10, R74, R18, R11 ;  /* 0x000000124a0a7223 */ /* 0x000fe2000000000b */
[----:B------:R-:W2:Y:S01]  /*7790*/  LDS.128 R4, [R58+0x1e0] ;  /* 0x0001e0003a047984 */ /* 0x000ea20000000c00 */
[----:B-----5:R-:W-:Y:S01]  /*77a0*/  FFMA R72, R72, R60, R105 ;  /* 0x0000003c48487223 */ /* 0x020fe20000000069 */
[C---:B------:R-:W-:Y:S01]  /*77b0*/  FFMA R9, R73.reuse, R29, R8 ;  /* 0x0000001d49097223 */ /* 0x040fe20000000008 */
[C---:B------:R-:W-:Y:S01]  /*77c0*/  FFMA R8, R74.reuse, R34, R21 ;  /* 0x000000224a087223 */ /* 0x040fe20000000015 */
[----:B------:R-:W-:Y:S01]  /*77d0*/  LDS.128 R104, [R58+0xf0] ;  /* 0x0000f0003a687984 */ /* 0x000fe20000000c00 */
        /* <DEDUP_REMOVED lines=204> */
[----:B------:R-:W1:Y:S01]  /*84a0*/  LDS.128 R64, [R58+0x3160] ;  /* 0x003160003a407984 */ /* 0x000e620000000c00 */
[----:B------:R-:W-:Y:S01]  /*84b0*/  FFMA R10, R10, R34, R9 ;  /* 0x000000220a0a7223 */ /* 0x000fe20000000009 */
[C---:B------:R-:W-:Y:S01]  /*84c0*/  FFMA R139, R11.reuse, R63, R8 ;  /* 0x0000003f0b8b7223 */ /* 0x040fe20000000008 */
[C---:B------:R-:W-:Y:S01]  /*84d0*/  FFMA R131, R11.reuse, R19, R20 ;  /* 0x000000130b837223 */ /* 0x040fe20000000014 */
[----:B------:R-:W2:Y:S01]  /*84e0*/  LDS.128 R4, [R58+0x31e0] ;  /* 0x0031e0003a047984 */ /* 0x000ea20000000c00 */
[C---:B------:R-:W-:Y:S01]  /*84f0*/  FFMA R129, R11.reuse, R35, R10 ;  /* 0x000000230b817223 */ /* 0x040fe2000000000a */
[C---:B---3--:R-:W-:Y:S01]  /*8500*/  FFMA R8, R12.reuse, R60, R101 ;  /* 0x0000003c0c087223 */ /* 0x048fe20000000065 */
        /* <DEDUP_REMOVED lines=11> */
[----:B------:R-:W-:Y:S01]  /*85c0*/  LDS.128 R108, [R58+0x70] ;  /* 0x000070003a6c7984 */ /* 0x000fe20000000c00 */
[----:B------:R-:W-:Y:S01]  /*85d0*/  FFMA R14, R14, R30, R13 ;  /* 0x0000001e0e0e7223 */ /* 0x000fe2000000000d */
[C---:B------:R-:W-:Y:S01]  /*85e0*/  FFMA R181, R15.reuse, R35, R68 ;  /* 0x000000230fb57223 */ /* 0x040fe20000000044 */
[C---:B------:R-:W-:Y:S01]  /*85f0*/  FFMA R189, R15.reuse, R63, R12 ;  /* 0x0000003f0fbd7223 */ /* 0x040fe2000000000c */
[----:B------:R-:W3:Y:S01]  /*8600*/  LDS.128 R8, [R59+0x70] ;  /* 0x000070003b087984 */ /* 0x000ee20000000c00 */
[C---:B------:R-:W-:Y:S01]  /*8610*/  FFMA R183, R15.reuse, R31, R14 ;  /* 0x0000001f0fb77223 */ /* 0x040fe2000000000e */
[----:B------:R-:W-:-:S02]  /*8620*/  FFMA R185, R15, R19, R70 ;  /* 0x000000130fb97223 */ /* 0x000fc40000000046 */
[----:B------:R-:W4:Y:S04]  /*8630*/  LDS.128 R20, [R59+0xf0] ;  /* 0x0000f0003b147984 */ /* 0x000f280000000c00 */
[----:B------:R-:W5:Y:S04]  /*8640*/  LDS.128 R24, [R59+0x170] ;  /* 0x000170003b187984 */ /* 0x000f680000000c00 */
[----:B------:R2:W5:Y:S04]  /*8650*/  LDS.128 R100, [R59+0x1f0] ;  /* 0x0001f0003b647984 */ /* 0x0005680000000c00 */
[----:B------:R-:W5:Y:S01]  /*8660*/  LDS.128 R92, [R58+0x1f0] ;  /* 0x0001f0003a5c7984 */ /* 0x000f620000000c00 */
[C---:B-1----:R-:W-:Y:S01]  /*8670*/  FFMA R68, R64.reuse, R28, R77 ;  /* 0x0000001c40447223 */ /* 0x042fe2000000004d */
        /* <DEDUP_REMOVED lines=9> */
[-C--:B------:R-:W-:Y:S01]  /*8710*/  FFMA R59, R65, R33.reuse, R12 ;  /* 0x00000021413b7223 */ /* 0x080fe2000000000c */
[C---:B------:R-:W-:Y:S01]  /*8720*/  FFMA R33, R5.reuse, R33, R32 ;  /* 0x0000002105217223 */ /* 0x040fe20000000020 */
[C---:B------:R-:W-:Y:S01]  /*8730*/  FFMA R29, R5.reuse, R29, R28 ;  /* 0x0000001d051d7223 */ /* 0x040fe2000000001c */
[C---:B------:R-:W-:Y:S01]  /*8740*/  FFMA R17, R5.reuse, R17, R16 ;  /* 0x0000001105117223 */ /* 0x040fe20000000010 */
[-C--:B------:R-:W-:Y:S01]  /*8750*/  FFMA R5, R5, R61.reuse, R4 ;  /* 0x0000003d05057223 */ /* 0x080fe20000000004 */
[----:B------:R-:W-:Y:S01]  /*8760*/  FFMA R65, R65, R61, R64 ;  /* 0x0000003d41417223 */ /* 0x000fe20000000040 */
[C---:B------:R-:W-:Y:S01]  /*8770*/  FFMA R64, R66.reuse, R30, R13 ;  /* 0x0000001e42407223 */ /* 0x040fe2000000000d */
[C---:B------:R-:W-:Y:S01]  /*8780*/  FFMA R14, R66.reuse, R18, R15 ;  /* 0x00000012420e7223 */ /* 0x040fe2000000000f */
[-C--:B------:R-:W-:Y:S01]  /*8790*/  FFMA R12, R66, R34.reuse, R59 ;  /* 0x00000022420c7223 */ /* 0x080fe2000000003b */
        /* <DEDUP_REMOVED lines=8> */
[C---:B---3--:R-:W-:Y:S01]  /*8820*/  FFMA R6, R108.reuse, R8, R73 ;  /* 0x000000086c067223 */ /* 0x048fe20000000049 */
[C---:B----4-:R-:W-:Y:S01]  /*8830*/  FFMA R12, R108.reuse, R20, R219 ;  /* 0x000000146c0c7223 */ /* 0x050fe200000000db */
[----:B------:R-:W-:Y:S01]  /*8840*/  FFMA R179, R7, R35, R34 ;  /* 0x0000002307b37223 */ /* 0x000fe20000000022 */
[C---:B-----5:R-:W-:Y:S01]  /*8850*/  FFMA R4, R108.reuse, R24, R195 ;  /* 0x000000186c047223 */ /* 0x060fe200000000c3 */
[C---:B------:R-:W-:Y:S01]  /*8860*/  FFMA R7, R109.reuse, R9, R6 ;  /* 0x000000096d077223 */ /* 0x040fe20000000006 */
[C---:B------:R-:W-:Y:S01]  /*8870*/  FFMA R5, R109.reuse, R21, R12 ;  /* 0x000000156d057223 */ /* 0x040fe2000000000c */
[----:B------:R-:W1:Y:S01]  /*8880*/  LDS.128 R84, [R58+0x1070] ;  /* 0x001070003a547984 */ /* 0x000e620000000c00 */
[----:B------:R-:W-:Y:S01]  /*8890*/  FFMA R108, R108, R100, R233 ;  /* 0x000000646c6c7223 */ /* 0x000fe200000000e9 */
[C---:B------:R-:W-:Y:S01]  /*88a0*/  FFMA R13, R109.reuse, R25, R4 ;  /* 0x000000196d0d7223 */ /* 0x040fe20000000004 */
[C---:B------:R-:W-:Y:S01]  /*88b0*/  FFMA R12, R110.reuse, R22, R5 ;  /* 0x000000166e0c7223 */ /* 0x040fe20000000005 */
[----:B------:R-:W2:Y:S01]  /*88c0*/  LDS.128 R88, [R58+0x10f0] ;  /* 0x0010f0003a587984 */ /* 0x000ea20000000c00 */
[----:B------:R-:W-:Y:S01]  /*88d0*/  FFMA R109, R109, R101, R108 ;  /* 0x000000656d6d7223 */ /* 0x000fe2000000006c */
        /* <DEDUP_REMOVED lines=219> */
[----:B------:R-:W-:Y:S01]  /*9690*/  IADD3 R4, P2, R40, UR4, RZ ;  /* 0x0000000428047c10 */ /* 0x000fe2000ff5e0ff */
[C---:B------:R-:W-:Y:S01]  /*96a0*/  FFMA R64, R6.reuse, R102, R33 ;  /* 0x0000006606407223 */ /* 0x040fe20000000021 */
[C---:B------:R-:W-:Y:S01]  /*96b0*/  FFMA R66, R6.reuse, R26, R31 ;  /* 0x0000001a06427223 */ /* 0x040fe2000000001f */
[C---:B------:R-:W-:Y:S01]  /*96c0*/  FFMA R126, R6.reuse, R10, R5 ;  /* 0x0000000a067e7223 */ /* 0x040fe20000000005 */
[----:B------:R-:W-:Y:S01]  /*96d0*/  FFMA R6, R6, R22, R29 ;  /* 0x0000001606067223 */ /* 0x000fe2000000001d */
[----:B------:R-:W-:Y:S01]  /*96e0*/  LDS.128 R32, [R58+0x31f0] ;  /* 0x0031f0003a207984 */ /* 0x000fe20000000c00 */
[----:B------:R-:W-:-:S02]  /*96f0*/  IADD3.X R5, R43, UR5, RZ, P2, !PT ;  /* 0x000000052b057c10 */ /* 0x000fc400097fe4ff */
[----:B------:R-:W-:Y:S01]  /*9700*/  IADD3 R114, P2, R41, UR4, RZ ;  /* 0x0000000429727c10 */ /* 0x000fe2000ff5e0ff */
[----:B------:R-:W1:Y:S01]  /*9710*/  LDS.128 R28, [R58+0x3170] ;  /* 0x003170003a1c7984 */ /* 0x000e620000000c00 */
[----:B------:R-:W-:-:S03]  /*9720*/  IADD3.X R113, R42, UR5, RZ, P3, !PT ;  /* 0x000000052a717c10 */ /* 0x000fc60009ffe4ff */
[----:B------:R-:W-:Y:S06]  /*9730*/  BAR.SYNC 0x0 ;  /* 0x0000000000007b1d */ /* 0x000fec0000000000 */
[----:B------:R-:W-:Y:S01]  /*9740*/  IADD3 R116, P3, R45, UR4, RZ ;  /* 0x000000042d747c10 */ /* 0x000fe2000ff7e0ff */
[----:B------:R-:W-:Y:S01]  /*9750*/  @!PT LDS RZ, [RZ] ;  /* 0x00000000fffff984 */ /* 0x000fe20000000800 */
[----:B------:R-:W-:Y:S01]  /*9760*/  @!PT LDS RZ, [RZ] ;  /* 0x00000000fffff984 */ /* 0x000fe20000000800 */
[----:B------:R-:W-:Y:S01]  /*9770*/  @!PT LDS RZ, [RZ] ;  /* 0x00000000fffff984 */ /* 0x000fe20000000800 */
[----:B------:R2:W-:Y:S01]  /*9780*/  LDGSTS.E.BYPASS.128 [R38], [R4.64], P1 ;  /* 0x0000000004267fae */ /* 0x0005e20008901c46 */
[----:B------:R-:W-:Y:S02]  /*9790*/  IADD3.X R115, R44, UR5, RZ, P2, !PT ;  /* 0x000000052c737c10 */ /* 0x000fe400097fe4ff */
[----:B------:R-:W-:Y:S01]  /*97a0*/  IADD3 R118, P2, R47, UR4, RZ ;  /* 0x000000042f767c10 */ /* 0x000fe2000ff5e0ff */
[----:B------:R1:W-:Y:S01]  /*97b0*/  LDGSTS.E.BYPASS.128 [R2], [R112.64], P1 ;  /* 0x0000000070027fae */ /* 0x0003e20008901c46 */
[----:B------:R-:W-:-:S02]  /*97c0*/  IADD3.X R117, R46, UR5, RZ, P3, !PT ;  /* 0x000000052e757c10 */ /* 0x000fc40009ffe4ff */
[----:B------:R-:W-:Y:S01]  /*97d0*/  IADD3 R120, P3, R48, UR4, RZ ;  /* 0x0000000430787c10 */ /* 0x000fe2000ff7e0ff */
[----:B------:R3:W-:Y:S01]  /*97e0*/  LDGSTS.E.BYPASS.128 [R3], [R114.64], P1 ;  /* 0x0000000072037fae */ /* 0x0007e20008901c46 */
[----:B------:R-:W-:Y:S02]  /*97f0*/  IADD3.X R119, R49, UR5, RZ, P2, !PT ;  /* 0x0000000531777c10 */ /* 0x000fe400097fe4ff */
[----:B------:R-:W-:Y:S01]  /*9800*/  IADD3 R124, P2, R51, UR4, RZ ;  /* 0x00000004337c7c10 */ /* 0x000fe2000ff5e0ff */
[----:B------:R3:W-:Y:S01]  /*9810*/  LDGSTS.E.BYPASS.128 [R37], [R116.64], P1 ;  /* 0x0000000074257fae */ /* 0x0007e20008901c46 */
[----:B------:R-:W-:Y:S01]  /*9820*/  IADD3.X R121, R52, UR5, RZ, P3, !PT ;  /* 0x0000000534797c10 */ /* 0x000fe20009ffe4ff */
[----:B--2---:R-:W-:Y:S01]  /*9830*/  FFMA R5, R7, R23, R6 ;  /* 0x0000001707057223 */ /* 0x004fe20000000006 */
[----:B------:R-:W-:Y:S01]  /*9840*/  IADD3.X R123, R53, UR5, RZ, P4, !PT ;  /* 0x00000005357b7c10 */ /* 0x000fe2000a7fe4ff */
[----:B------:R-:W0:Y:S01]  /*9850*/  LDGDEPBAR ;  /* 0x00000000000079af */ /* 0x000e220000000000 */
[----:B------:R-:W-:Y:S01]  /*9860*/  IADD3.X R125, R54, UR5, RZ, P2, !PT ;  /* 0x00000005367d7c10 */ /* 0x000fe200097fe4ff */
[C---:B------:R-:W-:Y:S01]  /*9870*/  FFMA R4, R7.reuse, R11, R126 ;  /* 0x0000000b07047223 */ /* 0x040fe2000000007e */
[C---:B------:R-:W-:Y:S01]  /*9880*/  FFMA R6, R7.reuse, R27, R66 ;  /* 0x0000001b07067223 */ /* 0x040fe20000000042 */
[----:B------:R3:W-:Y:S01]  /*9890*/  LDGSTS.E.BYPASS.128 [R38+0x4000], [R118.64], P1 ;  /* 0x0400000076267fae */ /* 0x0007e20008901c46 */
[----:B------:R-:W-:Y:S01]  /*98a0*/  FFMA R7, R7, R103, R64 ;  /* 0x0000006707077223 */ /* 0x000fe20000000040 */
[----:B------:R-:W-:-:S02]  /*98b0*/  UIADD3 UR4, UP0, UR4, 0x80, URZ ;  /* 0x0000008004047890 */ /* 0x000fc4000ff1e03f */
[----:B------:R3:W-:Y:S02]  /*98c0*/  LDGSTS.E.BYPASS.128 [R2+0x4000], [R120.64], P1 ;  /* 0x0400000078027fae */ /* 0x0007e40008901c46 */
[----:B------:R-:W-:Y:S02]  /*98d0*/  UIADD3.X UR5, URZ, UR5, URZ, UP0, !UPT ;  /* 0x000000053f057290 */ /* 0x000fe400087fe43f */
[----:B------:R3:W-:Y:S01]  /*98e0*/  LDGSTS.E.BYPASS.128 [R3+0x4000], [R122.64], P1 ;  /* 0x040000007a037fae */ /* 0x0007e20008901c46 */
[C---:B-1----:R-:W-:Y:S01]  /*98f0*/  FFMA R112, R28.reuse, R20, R127 ;  /* 0x000000141c707223 */ /* 0x042fe2000000007f */
[C---:B------:R-:W-:Y:S01]  /*9900*/  FFMA R66, R28.reuse, R8, R65 ;  /* 0x000000081c427223 */ /* 0x040fe20000000041 */
[C---:B------:R-:W-:Y:S01]  /*9910*/  FFMA R64, R28.reuse, R24, R59 ;  /* 0x000000181c407223 */ /* 0x040fe2000000003b */
[----:B------:R3:W-:Y:S01]  /*9920*/  LDGSTS.E.BYPASS.128 [R37+0x4000], [R124.64], P1 ;  /* 0x040000007c257fae */ /* 0x0007e20008901c46 */
[-C--:B------:R-:W-:Y:S01]  /*9930*/  FFMA R28, R28, R100.reuse, R67 ;  /* 0x000000641c1c7223 */ /* 0x080fe20000000043 */
[C---:B------:R-:W-:Y:S01]  /*9940*/  FFMA R100, R32.reuse, R100, R187 ;  /* 0x0000006420647223 */ /* 0x040fe200000000bb */
[C---:B------:R-:W-:Y:S01]  /*9950*/  FFMA R20, R32.reuse, R20, R151 ;  /* 0x0000001420147223 */ /* 0x040fe20000000097 */
[----:B------:R-:W0:Y:S01]  /*9960*/  LDGDEPBAR ;  /* 0x00000000000079af */ /* 0x000e220000000000 */
[C---:B------:R-:W-:Y:S01]  /*9970*/  FFMA R8, R32.reuse, R8, R153 ;  /* 0x0000000820087223 */ /* 0x040fe20000000099 */
[----:B------:R-:W-:Y:S01]  /*9980*/  FFMA R24, R32, R24, R179 ;  /* 0x0000001820187223 */ /* 0x000fe200000000b3 */
[C---:B------:R-:W-:Y:S01]  /*9990*/  FFMA R59, R29.reuse, R21, R112 ;  /* 0x000000151d3b7223 */ /* 0x040fe20000000070 */
[C---:B------:R-:W-:Y:S01]  /*99a0*/  FFMA R65, R29.reuse, R9, R66 ;  /* 0x000000091d417223 */ /* 0x040fe20000000042 */
[C---:B------:R-:W-:Y:S01]  /*99b0*/  FFMA R67, R29.reuse, R25, R64 ;  /* 0x000000191d437223 */ /* 0x040fe20000000040 */
[-C--:B------:R-:W-:Y:S01]  /*99c0*/  FFMA R29, R29, R101.reuse, R28 ;  /* 0x000000651d1d7223 */ /* 0x080fe2000000001c */
[C---:B------:R-:W-:Y:S01]  /*99d0*/  FFMA R101, R33.reuse, R101, R100 ;  /* 0x0000006521657223 */ /* 0x040fe20000000064 */
[C---:B------:R-:W-:Y:S01]  /*99e0*/  FFMA R21, R33.reuse, R21, R20 ;  /* 0x0000001521157223 */ /* 0x040fe20000000014 */
        /* <DEDUP_REMOVED lines=10> */
[-C--:B------:R-:W-:Y:S01]  /*9a90*/  FFMA R65, R31, R23.reuse, R28 ;  /* 0x000000171f417223 */ /* 0x080fe2000000001c */
[C---:B------:R-:W-:Y:S01]  /*9aa0*/  FFMA R33, R35.reuse, R23, R22 ;  /* 0x0000001723217223 */ /* 0x040fe20000000016 */
[C---:B------:R-:W-:Y:S01]  /*9ab0*/  FFMA R32, R35.reuse, R11, R10 ;  /* 0x0000000b23207223 */ /* 0x040fe2000000000a */
[----:B------:R-:W-:Y:S01]  /*9ac0*/  FFMA R34, R35, R27, R34 ;  /* 0x0000001b23227223 */ /* 0x000fe20000000022 */
[----:B------:R-:W-:Y:S01]  /*9ad0*/  FFMA R64, R31, R11, R64 ;  /* 0x0000000b1f407223 */ /* 0x000fe20000000040 */
[----:B------:R-:W-:-:S04]  /*9ae0*/  DEPBAR.LE SB0, 0x0 ;  /* 0x000080000000791a */ /* 0x000fc80000000000 */
[C---:B------:R-:W-:Y:S01]  /*9af0*/  FFMA R66, R31.reuse, R27, R66 ;  /* 0x0000001b1f427223 */ /* 0x040fe20000000042 */
[-C--:B------:R-:W-:Y:S01]  /*9b00*/  FFMA R67, R31, R103.reuse, R30 ;  /* 0x000000671f437223 */ /* 0x080fe2000000001e */
[----:B------:R-:W-:Y:S01]  /*9b10*/  FFMA R35, R35, R103, R102 ;  /* 0x0000006723237223 */ /* 0x000fe20000000066 */
[----:B------:R-:W-:Y:S06]  /*9b20*/  BAR.SYNC 0x0 ;  /* 0x0000000000007b1d */ /* 0x000fec0000000000 */
[----:B---3--:R-:W-:Y:S01]  /*9b30*/  @P0 CALL.REL.NOINC `(.L_x_0) ;  /* 0x0000001000000944 */ /* 0x008fe20003c00000 */
[----:B------:R-:W-:Y:S05]  /*9b40*/  BRA `(.L_x_1) ;  /* 0xffff734000007947 */ /* 0x000fea000383ffff */
.L_x_0:
[----:B------:R-:W1:Y:S01]  /*9b50*/  S2R R2, SR_TID.X ;  /* 0x0000000000027919 */ /* 0x000e620000002100 */
[----:B------:R-:W-:Y:S01]  /*9b60*/  ULDC UR4, c[0x0][0x180] ;  /* 0x0000600000047ab9 */ /* 0x000fe20000000800 */
[----:B------:R-:W-:-:S04]  /*9b70*/  DEPBAR.LE SB0, 0x0 ;  /* 0x000080000000791a */ /* 0x000fc80000000000 */
[----:B------:R-:W-:Y:S01]  /*9b80*/  UIMAD UR4, UR4, 0x32, URZ ;  /* 0x00000032040478a4 */ /* 0x000fe2000f8e023f */
[----:B------:R-:W-:Y:S01]  /*9b90*/  CS2R R116, SRZ ;  /* 0x0000000000747805 */ /* 0x000fe2000001ff00 */
[----:B------:R-:W-:Y:S01]  /*9ba0*/  CS2R R118, SRZ ;  /* 0x0000000000767805 */ /* 0x000fe2000001ff00 */
[C---:B------:R-:W-:Y:S01]  /*9bb0*/  LOP3.LUT R128, R0.reuse, 0x28, RZ, 0xfc, !PT ;  /* 0x0000002800807812 */ /* 0x040fe200078efcff */
[----:B------:R-:W-:Y:S01]  /*9bc0*/  CS2R R112, SRZ ;  /* 0x0000000000707805 */ /* 0x000fe2000001ff00 */
[C---:B------:R-:W-:Y:S01]  /*9bd0*/  LOP3.LUT R120, R0.reuse, 0x8, RZ, 0xfc, !PT ;  /* 0x0000000800787812 */ /* 0x040fe200078efcff */
[----:B------:R-:W-:Y:S01]  /*9be0*/  CS2R R114, SRZ ;  /* 0x0000000000727805 */ /* 0x000fe2000001ff00 */
[C---:B------:R-:W-:Y:S01]  /*9bf0*/  LOP3.LUT R122, R0.reuse, 0x10, RZ, 0xfc, !PT ;  /* 0x00000010007a7812 */ /* 0x040fe200078efcff */
[----:B------:R-:W-:Y:S01]  /*9c00*/  CS2R R58, SRZ ;  /* 0x00000000003a7805 */ /* 0x000fe2000001ff00 */
[C---:B------:R-:W-:Y:S02]  /*9c10*/  LOP3.LUT R130, R0.reuse, 0x30, RZ, 0xfc, !PT ;  /* 0x0000003000827812 */ /* 0x040fe400078efcff */
[----:B------:R-:W-:-:S02]  /*9c20*/  LOP3.LUT R124, R0, 0x18, RZ, 0xfc, !PT ;  /* 0x00000018007c7812 */ /* 0x000fc400078efcff */
[C---:B------:R-:W-:Y:S02]  /*9c30*/  LOP3.LUT R126, R0.reuse, 0x20, RZ, 0xfc, !PT ;  /* 0x00000020007e7812 */ /* 0x040fe400078efcff */
[C---:B------:R-:W-:Y:S02]  /*9c40*/  LOP3.LUT R132, R0.reuse, 0x38, RZ, 0xfc, !PT ;  /* 0x0000003800847812 */ /* 0x040fe400078efcff */
[----:B------:R-:W-:Y:S02]  /*9c50*/  LOP3.LUT R134, R0, 0x40, RZ, 0xfc, !PT ;  /* 0x0000004000867812 */ /* 0x000fe400078efcff */
[----:B-1----:R-:W-:Y:S02]  /*9c60*/  SHF.R.U32.HI R8, RZ, 0x5, R2 ;  /* 0x00000005ff087819 */ /* 0x002fe40000011602 */
[----:B------:R-:W-:Y:S02]  /*9c70*/  SHF.L.U32 R3, R2, 0x2, RZ ;  /* 0x0000000202037819 */ /* 0x000fe400000006ff */
[----:B------:R-:W-:-:S02]  /*9c80*/  SGXT.U32 R8, R8, 0x3 ;  /* 0x000000030808781a */ /* 0x000fc40000000000 */
[----:B------:R-:W-:Y:S02]  /*9c90*/  LOP3.LUT R3, R36, 0x7c, R3, 0xf8, !PT ;  /* 0x0000007c24037812 */ /* 0x000fe400078ef803 */
[----:B------:R-:W-:Y:S01]  /*9ca0*/  LOP3.LUT R136, R0, 0x48, RZ, 0xfc, !PT ;  /* 0x0000004800887812 */ /* 0x000fe200078efcff */
[----:B------:R-:W-:Y:S01]  /*9cb0*/  IMAD R57, R8, 0x210, R57 ;  /* 0x0000021008397824 */ /* 0x000fe200078e0239 */
[----:B------:R-:W-:Y:S01]  /*9cc0*/  ISETP.GE.AND P6, PT, R3, 0x80, PT ;  /* 0x000000800300780c */ /* 0x000fe20003fc6270 */
[----:B------:R-:W-:Y:S06]  /*9cd0*/  BAR.SYNC 0x0 ;  /* 0x0000000000007b1d */ /* 0x000fec0000000000 */
[----:B------:R-:W-:Y:S01]  /*9ce0*/  SHF.L.U32 R2, R57, 0x2, RZ ;  /* 0x0000000239027819 */ /* 0x000fe200000006ff */
[----:B------:R-:W-:Y:S01]  /*9cf0*/  STS.128 [R57.X4], R108 ;  /* 0x0000006c39007388 */ /* 0x000fe20000004c00 */
[----:B------:R-:W-:-:S02]  /*9d00*/  ISETP.LT.AND P0, PT, R0, UR4, !P6 ;  /* 0x0000000400007c0c */ /* 0x000fc4000f701270 */
[----:B------:R-:W-:Y:S01]  /*9d10*/  ISETP.LT.AND P4, PT, R120, UR4, !P6 ;  /* 0x0000000478007c0c */ /* 0x000fe2000f781270 */
[----:B------:R-:W-:Y:S01]  /*9d20*/  IMAD R2, R8, -0x630, R2 ;  /* 0xfffff9d008027824 */ /* 0x000fe200078e0202 */
[----:B------:R-:W-:Y:S01]  /*9d30*/  STS.128 [R57.X4+0x210], R104 ;  /* 0x0002106839007388 */ /* 0x000fe20000004c00 */
[C---:B------:R-:W-:Y:S02]  /*9d40*/  LOP3.LUT R138, R0.reuse, 0x50, RZ, 0xfc, !PT ;  /* 0x00000050008a7812 */ /* 0x040fe400078efcff */
[C---:B------:R-:W-:Y:S01]  /*9d50*/  LOP3.LUT R140, R0.reuse, 0x58, RZ, 0xfc, !PT ;  /* 0x00000058008c7812 */ /* 0x040fe200078efcff */
[----:B------:R-:W-:Y:S01]  /*9d60*/  STS.128 [R57.X4+0x420], R96 ;  /* 0x0004206039007388 */ /* 0x000fe20000004c00 */
[C---:B------:R-:W-:Y:S02]  /*9d70*/  LOP3.LUT R146, R0.reuse, 0x70, RZ, 0xfc, !PT ;  /* 0x0000007000927812 */ /* 0x040fe400078efcff */
[----:B------:R-:W-:Y:S01]  /*9d80*/  LOP3.LUT R142, R0, 0x60, RZ, 0xfc, !PT ;  /* 0x00000060008e7812 */ /* 0x000fe200078efcff */
[----:B------:R-:W-:Y:S01]  /*9d90*/  STS.128 [R57.X4+0x630], R92 ;  /* 0x0006305c39007388 */ /* 0x000fe20000004c00 */
[----:B------:R-:W-:-:S02]  /*9da0*/  ISETP.LT.AND P3, PT, R122, UR4, !P6 ;  /* 0x000000047a007c0c */ /* 0x000fc4000f761270 */
[----:B------:R-:W-:Y:S01]  /*9db0*/  ISETP.LT.AND P2, PT, R124, UR4, !P6 ;  /* 0x000000047c007c0c */ /* 0x000fe2000f741270 */
[----:B------:R-:W-:Y:S06]  /*9dc0*/  BAR.SYNC 0x0 ;  /* 0x0000000000007b1d */ /* 0x000fec0000000000 */
[----:B------:R-:W1:Y:S01]  /*9dd0*/  LDS.128 R100, [R2] ;  /* 0x0000000002647984 */ /* 0x000e620000000c00 */
[----:B------:R-:W-:Y:S01]  /*9de0*/  CS2R R108, SRZ ;  /* 0x00000000006c7805 */ /* 0x000fe2000001ff00 */
[----:B------:R-:W-:Y:S01]  /*9df0*/  CS2R R110, SRZ ;  /* 0x00000000006e7805 */ /* 0x000fe2000001ff00 */
[----:B------:R-:W-:Y:S01]  /*9e00*/  CS2R R104, SRZ ;  /* 0x0000000000687805 */ /* 0x000fe2000001ff00 */
[----:B------:R-:W2:Y:S01]  /*9e10*/  LDS.128 R52, [R2+0x1080] ;  /* 0x0010800002347984 */ /* 0x000ea20000000c00 */
[----:B------:R-:W-:Y:S01]  /*9e20*/  CS2R R106, SRZ ;  /* 0x00000000006a7805 */ /* 0x000fe2000001ff00 */
[----:B------:R-:W-:Y:S01]  /*9e30*/  ISETP.LT.AND P1, PT, R126, UR4, !P6 ;  /* 0x000000047e007c0c */ /* 0x000fe2000f721270 */
[----:B------:R-:W-:Y:S01]  /*9e40*/  CS2R R96, SRZ ;  /* 0x0000000000607805 */ /* 0x000fe2000001ff00 */
[----:B------:R-:W3:Y:S01]  /*9e50*/  LDS.128 R24, [R2+0x2100] ;  /* 0x0021000002187984 */ /* 0x000ee20000000c00 */
[----:B------:R-:W-:Y:S01]  /*9e60*/  CS2R R98, SRZ ;  /* 0x0000000000627805 */ /* 0x000fe2000001ff00 */
[----:B------:R-:W-:-:S02]  /*9e70*/  LOP3.LUT R144, R0, 0x68, RZ, 0xfc, !PT ;  /* 0x0000006800907812 */ /* 0x000fc400078efcff */
[----:B------:R-:W4:Y:S01]  /*9e80*/  LDS.128 R8, [R2+0x3180] ;  /* 0x0031800002087984 */ /* 0x000f220000000c00 */
[----:B------:R-:W-:-:S03]  /*9e90*/  LOP3.LUT R148, R0, 0x78, RZ, 0xfc, !PT ;  /* 0x0000007800947812 */ /* 0x000fc600078efcff */
[----:B------:R-:W-:Y:S06]  /*9ea0*/  BAR.SYNC 0x0 ;  /* 0x0000000000007b1d */ /* 0x000fec0000000000 */
[----:B------:R5:W-:Y:S04]  /*9eb0*/  STS.128 [R57.X4+0x210], R88 ;  /* 0x0002105839007388 */ /* 0x000be80000004c00 */
[----:B------:R-:W-:Y:S04]  /*9ec0*/  STS.128 [R57.X4], R84 ;  /* 0x0000005439007388 */ /* 0x000fe80000004c00 */
[----:B------:R-:W-:Y:S04]  /*9ed0*/  STS.128 [R57.X4+0x420], R80 ;  /* 0x0004205039007388 */ /* 0x000fe80000004c00 */
[----:B------:R-:W-:Y:S01]  /*9ee0*/  STS.128 [R57.X4+0x630], R76 ;  /* 0x0006304c39007388 */ /* 0x000fe20000004c00 */
[----:B-----5:R-:W-:-:S03]  /*9ef0*/  MOV R88, 0x4 ;  /* 0x0000000400587802 */ /* 0x020fc60000000f00 */
[----:B------:R-:W-:Y:S06]  /*9f00*/  BAR.SYNC 0x0 ;  /* 0x0000000000007b1d */ /* 0x000fec0000000000 */
[----:B------:R-:W5:Y:S01]  /*9f10*/  LDS.128 R92, [R2] ;  /* 0x00000000025c7984 */ /* 0x000f620000000c00 */
[----:B------:R-:W-:Y:S01]  /*9f20*/  IMAD.WIDE R90, R3, R88, c[0x0][0x160] ;  /* 0x00005800035a7625 */ /* 0x000fe200078e0258 */
[----:B------:R-:W-:Y:S01]  /*9f30*/  CS2R R84, SRZ ;  /* 0x0000000000547805 */ /* 0x000fe2000001ff00 */
[----:B------:R-:W-:Y:S01]  /*9f40*/  CS2R R86, SRZ ;  /* 0x0000000000567805 */ /* 0x000fe2000001ff00 */
[----:B------:R-:W1:Y:S01]  /*9f50*/  LDS.128 R48, [R2+0x1080] ;  /* 0x0010800002307984 */ /* 0x000e620000000c00 */
[----:B------:R-:W-:Y:S01]  /*9f60*/  CS2R R80, SRZ ;  /* 0x0000000000507805 */ /* 0x000fe2000001ff00 */
[----:B------:R-:W-:-:S02]  /*9f70*/  CS2R R82, SRZ ;  /* 0x0000000000527805 */ /* 0x000fc4000001ff00 */
[----:B------:R-:W1:Y:S04]  /*9f80*/  LDS.128 R28, [R2+0x2100] ;  /* 0x00210000021c7984 */ /* 0x000e680000000c00 */
[----:B------:R-:W1:Y:S04]  /*9f90*/  LDS.128 R20, [R2+0x3180] ;  /* 0x0031800002147984 */ /* 0x000e680000000c00 */
[----:B------:R-:W-:Y:S06]  /*9fa0*/  BAR.SYNC 0x0 ;  /* 0x0000000000007b1d */ /* 0x000fec0000000000 */
[----:B------:R-:W-:Y:S04]  /*9fb0*/  STS.128 [R57.X4], R72 ;  /* 0x0000004839007388 */ /* 0x000fe80000004c00 */
[----:B------:R-:W-:Y:S04]  /*9fc0*/  STS.128 [R57.X4+0x210], R68 ;  /* 0x0002104439007388 */ /* 0x000fe80000004c00 */
[----:B------:R-:W-:Y:S04]  /*9fd0*/  STS.128 [R57.X4+0x420], R60 ;  /* 0x0004203c39007388 */ /* 0x000fe80000004c00 */
[----:B------:R-:W-:Y:S04]  /*9fe0*/  STS.128 [R57.X4+0x630], R16 ;  /* 0x0006301039007388 */ /* 0x000fe80000004c00 */
[----:B------:R-:W-:Y:S06]  /*9ff0*/  BAR.SYNC 0x0 ;  /* 0x0000000000007b1d */ /* 0x000fec0000000000 */
[----:B------:R-:W1:Y:S01]  /*a000*/  LDS.128 R76, [R2] ;  /* 0x00000000024c7984 */ /* 0x000e620000000c00 */
[----:B------:R-:W-:Y:S01]  /*a010*/  CS2R R72, SRZ ;  /* 0x0000000000487805 */ /* 0x000fe2000001ff00 */
[----:B------:R-:W-:Y:S01]  /*a020*/  CS2R R74, SRZ ;  /* 0x00000000004a7805 */ /* 0x000fe2000001ff00 */
[----:B------:R-:W-:Y:S01]  /*a030*/  CS2R R68, SRZ ;  /* 0x0000000000447805 */ /* 0x000fe2000001ff00 */
[----:B------:R-:W1:Y:S01]  /*a040*/  LDS.128 R36, [R2+0x1080] ;  /* 0x0010800002247984 */ /* 0x000e620000000c00 */
[----:B------:R-:W-:Y:S01]  /*a050*/  CS2R R70, SRZ ;  /* 0x0000000000467805 */ /* 0x000fe2000001ff00 */
[----:B------:R-:W-:Y:S01]  /*a060*/  ISETP.LT.AND P5, PT, R136, UR4, !P6 ;  /* 0x0000000488007c0c */ /* 0x000fe2000f7a1270 */
[----:B------:R-:W-:Y:S01]  /*a070*/  CS2R R60, SRZ ;  /* 0x00000000003c7805 */ /* 0x000fe2000001ff00 */
[----:B------:R-:W1:Y:S01]  /*a080*/  LDS.128 R40, [R2+0x2100] ;  /* 0x0021000002287984 */ /* 0x000e620000000c00 */
[----:B------:R-:W-:Y:S01]  /*a090*/  P2R R131, PR, RZ, 0x2 ;  /* 0x00000002ff837803 */ /* 0x000fe20000000000 */
[----:B------:R-:W-:-:S02]  /*a0a0*/  CS2R R62, SRZ ;  /* 0x00000000003e7805 */ /* 0x000fc4000001ff00 */
[----:B------:R-:W1:Y:S04]  /*a0b0*/  LDS.128 R44, [R2+0x3180] ;  /* 0x00318000022c7984 */ /* 0x000e680000000c00 */
[----:B------:R-:W-:Y:S06]  /*a0c0*/  BAR.SYNC 0x0 ;  /* 0x0000000000007b1d */ /* 0x000fec0000000000 */
[----:B------:R-:W-:Y:S04]  /*a0d0*/  STS.128 [R57.X4], R12 ;  /* 0x0000000c39007388 */ /* 0x000fe80000004c00 */
[----:B------:R-:W-:Y:S04]  /*a0e0*/  STS.128 [R57.X4+0x210], R4 ;  /* 0x0002100439007388 */ /* 0x000fe80000004c00 */
[----:B------:R-:W-:Y:S04]  /*a0f0*/  STS.128 [R57.X4+0x420], R64 ;  /* 0x0004204039007388 */ /* 0x000fe80000004c00 */
[----:B------:R-:W-:Y:S04]  /*a100*/  STS.128 [R57.X4+0x630], R32 ;  /* 0x0006302039007388 */ /* 0x000fe80000004c00 */
[----:B------:R-:W-:Y:S06]  /*a110*/  BAR.SYNC 0x0 ;  /* 0x0000000000007b1d */ /* 0x000fec0000000000 */
[----:B------:R-:W-:Y:S01]  /*a120*/  P2R R4, PR, RZ, 0x1 ;  /* 0x00000001ff047803 */ /* 0x000fe20000000000 */
[----:B------:R-:W1:Y:S01]  /*a130*/  @P0 LDG.E.EL.128 R116, [R90.64] ;  /* 0x000000065a740981 */ /* 0x000e62000c2e1d00 */
[----:B------:R-:W-:Y:S01]  /*a140*/  ISETP.LT.AND P0, PT, R128, UR4, !P6 ;  /* 0x0000000480007c0c */ /* 0x000fe2000f701270 */
[----:B------:R-:W-:Y:S01]  /*a150*/  CS2R R64, SRZ ;  /* 0x0000000000407805 */ /* 0x000fe2000001ff00 */
[----:B------:R-:W-:Y:S01]  /*a160*/  P2R R5, PR, RZ, 0x10 ;  /* 0x00000010ff057803 */ /* 0x000fe20000000000 */
[----:B------:R-:W2:Y:S01]  /*a170*/  @P4 LDG.E.EL.128 R112, [R90.64] ;  /* 0x000000065a704981 */ /* 0x000ea2000c2e1d00 */
[----:B------:R-:W-:Y:S01]  /*a180*/  P2R R133, PR, RZ, 0x1 ;  /* 0x00000001ff857803 */ /* 0x000fe20000000000 */
[----:B------:R-:W-:Y:S01]  /*a190*/  CS2R R66, SRZ ;  /* 0x0000000000427805 */ /* 0x000fe2000001ff00 */
[----:B------:R-:W-:Y:S01]  /*a1a0*/  P2R R6, PR, RZ, 0x8 ;  /* 0x00000008ff067803 */ /* 0x000fe20000000000 */
[----:B------:R-:W3:Y:S01]  /*a1b0*/  @P3 LDG.E.EL.128 R108, [R90.64] ;  /* 0x000000065a6c3981 */ /* 0x000ee2000c2e1d00 */
[----:B------:R-:W-:Y:S01]  /*a1c0*/  P2R R7, PR, RZ, 0x4 ;  /* 0x00000004ff077803 */ /* 0x000fe20000000000 */
[----:B------:R-:W-:Y:S01]  /*a1d0*/  CS2R R56, SRZ ;  /* 0x0000000000387805 */ /* 0x000fe2000001ff00 */
[----:B------:R-:W-:Y:S01]  /*a1e0*/  CS2R R12, SRZ ;  /* 0x00000000000c7805 */ /* 0x000fe2000001ff00 */
[----:B------:R-:W4:Y:S01]  /*a1f0*/  @P2 LDG.E.EL.128 R104, [R90.64] ;  /* 0x000000065a682981 */ /* 0x000f22000c2e1d00 */
[----:B------:R-:W-:Y:S01]  /*a200*/  CS2R R14, SRZ ;  /* 0x00000000000e7805 */ /* 0x000fe2000001ff00 */
[----:B------:R-:W-:-:S02]  /*a210*/  CS2R R32, SRZ ;  /* 0x0000000000207805 */ /* 0x000fc4000001ff00 */
[----:B------:R-:W4:Y:S01]  /*a220*/  @P0 LDG.E.EL.128 R84, [R90.64] ;  /* 0x000000065a540981 */ /* 0x000f22000c2e1d00 */
[----:B------:R-:W-:-:S03]  /*a230*/  ISETP.LT.AND P0, PT, R130, UR4, !P6 ;  /* 0x0000000482007c0c */ /* 0x000fc6000f701270 */
[----:B------:R-:W5:Y:S01]  /*a240*/  @P1 LDG.E.EL.128 R96, [R90.64] ;  /* 0x000000065a601981 */ /* 0x000f62000c2e1d00 */
[----:B------:R-:W-:Y:S01]  /*a250*/  P2R R135, PR, RZ, 0x1 ;  /* 0x00000001ff877803 */ /* 0x000fe20000000000 */
[----:B------:R-:W-:Y:S01]  /*a260*/  CS2R R34, SRZ ;  /* 0x0000000000227805 */ /* 0x000fe2000001ff00 */
[----:B------:R-:W-:Y:S01]  /*a270*/  CS2R R16, SRZ ;  /* 0x0000000000107805 */ /* 0x000fe2000001ff00 */
[----:B------:R-:W-:Y:S01]  /*a280*/  CS2R R18, SRZ ;  /* 0x0000000000127805 */ /* 0x000fe2000001ff00 */
[----:B------:R-:W5:Y:S05]  /*a290*/  @P5 LDG.E.EL.128 R60, [R90.64] ;  /* 0x000000065a3c5981 */ /* 0x000f6a000c2e1d00 */
[----:B------:R-:W5:Y:S01]  /*a2a0*/  @P0 LDG.E.EL.128 R80, [R90.64] ;  /* 0x000000065a500981 */ /* 0x000f62000c2e1d00 */
[----:B------:R-:W-:-:S13]  /*a2b0*/  ISETP.LT.AND P0, PT, R132, UR4, !P6 ;  /* 0x0000000484007c0c */ /* 0x000fda000f701270 */
[----:B------:R-:W5:Y:S01]  /*a2c0*/  @P0 LDG.E.EL.128 R72, [R90.64] ;  /* 0x000000065a480981 */ /* 0x000f62000c2e1d00 */
[----:B------:R-:W-:Y:S02]  /*a2d0*/  P2R R137, PR, RZ, 0x1 ;  /* 0x00000001ff897803 */ /* 0x000fe40000000000 */
[----:B------:R-:W-:Y:S02]  /*a2e0*/  ISETP.LT.AND P0, PT, R134, UR4, !P6 ;  /* 0x0000000486007c0c */ /* 0x000fe4000f701270 */
[----:B------:R-:W-:Y:S02]  /*a2f0*/  ISETP.LT.AND P4, PT, R138, UR4, !P6 ;  /* 0x000000048a007c0c */ /* 0x000fe4000f781270 */
[----:B------:R-:W-:Y:S02]  /*a300*/  P2R R139, PR, RZ, 0x1 ;  /* 0x00000001ff8b7803 */ /* 0x000fe40000000000 */
[----:B------:R-:W-:Y:S02]  /*a310*/  ISETP.LT.AND P3, PT, R140, UR4, !P6 ;  /* 0x000000048c007c0c */ /* 0x000fe4000f761270 */
[----:B------:R-:W-:-:S05]  /*a320*/  ISETP.LT.AND P2, PT, R142, UR4, !P6 ;  /* 0x000000048e007c0c */ /* 0x000fca000f741270 */
[----:B------:R-:W5:Y:S01]  /*a330*/  @P0 LDG.E.EL.128 R68, [R90.64] ;  /* 0x000000065a440981 */ /* 0x000f62000c2e1d00 */
[----:B------:R-:W-:Y:S02]  /*a340*/  ISETP.LT.AND P0, PT, R146, UR4, !P6 ;  /* 0x0000000492007c0c */ /* 0x000fe4000f701270 */
[----:B------:R-:W-:Y:S01]  /*a350*/  ISETP.LT.AND P1, PT, R144, UR4, !P6 ;  /* 0x0000000490007c0c */ /* 0x000fe2000f721270 */
[----:B------:R-:W5:Y:S01]  /*a360*/  @P4 LDG.E.EL.128 R64, [R90.64] ;  /* 0x000000065a404981 */ /* 0x000f62000c2e1d00 */
[----:B------:R-:W-:-:S03]  /*a370*/  ISETP.LT.AND P6, PT, R148, UR4, !P6 ;  /* 0x0000000494007c0c */ /* 0x000fc6000f7c1270 */
[----:B------:R-:W5:Y:S01]  /*a380*/  @P3 LDG.E.EL.128 R56, [R90.64] ;  /* 0x000000065a383981 */ /* 0x000f62000c2e1d00 */
[----:B------:R-:W-:-:S03]  /*a390*/  P2R R129, PR, RZ, 0x20 ;  /* 0x00000020ff817803 */ /* 0x000fc60000000000 */
[----:B------:R-:W5:Y:S01]  /*a3a0*/  @P2 LDG.E.EL.128 R32, [R90.64] ;  /* 0x000000065a202981 */ /* 0x000f62000c2e1d00 */
[----:B------:R-:W-:-:S03]  /*a3b0*/  P2R R127, PR, RZ, 0x10 ;  /* 0x00000010ff7f7803 */ /* 0x000fc60000000000 */
[----:B------:R-:W5:Y:S01]  /*a3c0*/  @P0 LDG.E.EL.128 R12, [R90.64] ;  /* 0x000000065a0c0981 */ /* 0x000f62000c2e1d00 */
[----:B------:R-:W-:Y:S02]  /*a3d0*/  P2R R125, PR, RZ, 0x8 ;  /* 0x00000008ff7d7803 */ /* 0x000fe40000000000 */
[----:B------:R-:W-:Y:S01]  /*a3e0*/  P2R R123, PR, RZ, 0x4 ;  /* 0x00000004ff7b7803 */ /* 0x000fe20000000000 */
[----:B------:R-:W5:Y:S01]  /*a3f0*/  @P1 LDG.E.EL.128 R16, [R90.64] ;  /* 0x000000065a101981 */ /* 0x000f62000c2e1d00 */
[----:B------:R-:W-:Y:S02]  /*a400*/  ISETP.NE.AND P5, PT, R7, RZ, PT ;  /* 0x000000ff0700720c */ /* 0x000fe40003fa5270 */
[----:B------:R-:W-:Y:S02]  /*a410*/  ISETP.NE.AND P4, PT, R6, RZ, PT ;  /* 0x000000ff0600720c */ /* 0x000fe40003f85270 */
[----:B------:R-:W-:Y:S01]  /*a420*/  ISETP.NE.AND P3, PT, R5, RZ, PT ;  /* 0x000000ff0500720c */ /* 0x000fe20003f65270 */
[----:B------:R-:W-:Y:S01]  /*a430*/  CS2R R6, SRZ ;  /* 0x0000000000067805 */ /* 0x000fe2000001ff00 */
[----:B------:R-:W-:-:S02]  /*a440*/  ISETP.NE.AND P2, PT, R4, RZ, PT ;  /* 0x000000ff0400720c */ /* 0x000fc40003f45270 */
[----:B------:R-:W-:-:S06]  /*a450*/  CS2R R4, SRZ ;  /* 0x0000000000047805 */ /* 0x000fcc000001ff00 */
[----:B------:R-:W5:Y:S01]  /*a460*/  @P6 LDG.E.EL.128 R4, [R90.64] ;  /* 0x000000065a046981 */ /* 0x000f62000c2e1d00 */
[-C--:B------:R-:W-:Y:S02]  /*a470*/  LEA R89, R0, R3.reuse, 0x7 ;  /* 0x0000000300597211 */ /* 0x080fe400078e38ff */
[----:B------:R-:W-:Y:S02]  /*a480*/  P2R R121, PR, RZ, 0x2 ;  /* 0x00000002ff797803 */ /* 0x000fe40000000000 */
[----:B------:R-:W-:Y:S01]  /*a490*/  ISETP.NE.AND P1, PT, R131, RZ, PT ;  /* 0x000000ff8300720c */ /* 0x000fe20003f25270 */
[----:B-1----:R-:W-:Y:S01]  /*a4a0*/  FADD R116, R100, R116 ;  /* 0x0000007464747221 */ /* 0x002fe20000000000 */
[----:B------:R-:W-:Y:S01]  /*a4b0*/  FADD R117, R101, R117 ;  /* 0x0000007565757221 */ /* 0x000fe20000000000 */
[-C--:B------:R-:W-:Y:S01]  /*a4c0*/  IMAD.WIDE R100, R89, R88.reuse, c[0x0][0x178] ;  /* 0x00005e0059647625 */ /* 0x080fe200078e0258 */
[-C--:B------:R-:W-:Y:S01]  /*a4d0*/  LEA R89, R120, R3.reuse, 0x7 ;  /* 0x0000000378597211 */ /* 0x080fe200078e38ff */
[----:B--2---:R-:W-:Y:S01]  /*a4e0*/  FADD R115, R55, R115 ;  /* 0x0000007337737221 */ /* 0x004fe20000000000 */
[-C--:B------:R-:W-:Y:S01]  /*a4f0*/  LEA R55, R122, R3.reuse, 0x7 ;  /* 0x000000037a377211 */ /* 0x080fe200078e38ff */
[----:B------:R-:W-:Y:S01]  /*a500*/  FADD R118, R102, R118 ;  /* 0x0000007666767221 */ /* 0x000fe20000000000 */
[----:B------:R-:W-:Y:S01]  /*a510*/  FADD R119, R103, R119 ;  /* 0x0000007767777221 */ /* 0x000fe20000000000 */
[----:B------:R-:W-:Y:S01]  /*a520*/  FADD R112, R52, R112 ;  /* 0x0000007034707221 */ /* 0x000fe20000000000 */
[----:B------:R-:W-:Y:S01]  /*a530*/  FADD R113, R53, R113 ;  /* 0x0000007135717221 */ /* 0x000fe20000000000 */
[----:B------:R-:W-:Y:S01]  /*a540*/  FADD R114, R54, R114 ;  /* 0x0000007236727221 */ /* 0x000fe20000000000 */
[-C--:B------:R-:W-:Y:S01]  /*a550*/  IMAD.WIDE R52, R89, R88.reuse, c[0x0][0x178] ;  /* 0x00005e0059347625 */ /* 0x080fe200078e0258 */
[----:B---3--:R-:W-:Y:S01]  /*a560*/  FADD R108, R24, R108 ;  /* 0x0000006c186c7221 */ /* 0x008fe20000000000 */
[----:B------:R-:W-:Y:S01]  /*a570*/  FADD R109, R25, R109 ;  /* 0x0000006d196d7221 */ /* 0x000fe20000000000 */
[----:B------:R-:W-:Y:S01]  /*a580*/  FADD R111, R27, R111 ;  /* 0x0000006f1b6f7221 */ /* 0x000fe20000000000 */
[----:B------:R-:W-:Y:S01]  /*a590*/  FADD R110, R26, R110 ;  /* 0x0000006e1a6e7221 */ /* 0x000fe20000000000 */
[-C--:B------:R-:W-:Y:S01]  /*a5a0*/  IMAD.WIDE R24, R55, R88.reuse, c[0x0][0x178] ;  /* 0x00005e0037187625 */ /* 0x080fe200078e0258 */
[-C--:B------:R-:W-:Y:S01]  /*a5b0*/  LEA R27, R124, R3.reuse, 0x7 ;  /* 0x000000037c1b7211 */ /* 0x080fe200078e38ff */
[----:B------:R-:W-:Y:S01]  /*a5c0*/  @P2 STG.E.128 [R100.64], R116 ;  /* 0x0000007464002986 */ /* 0x000fe2000c101d06 */
[----:B----4-:R-:W-:Y:S01]  /*a5d0*/  FADD R104, R8, R104 ;  /* 0x0000006808687221 */ /* 0x010fe20000000000 */
[----:B------:R-:W-:Y:S01]  /*a5e0*/  FADD R105, R9, R105 ;  /* 0x0000006909697221 */ /* 0x000fe20000000000 */
[----:B------:R-:W-:Y:S01]  /*a5f0*/  FADD R106, R10, R106 ;  /* 0x0000006a0a6a7221 */ /* 0x000fe20000000000 */
[----:B------:R-:W-:Y:S01]  /*a600*/  @P3 STG.E.128 [R52.64], R112 ;  /* 0x0000007034003986 */ /* 0x000fe2000c101d06 */
[----:B------:R-:W-:Y:S01]  /*a610*/  FADD R107, R11, R107 ;  /* 0x0000006b0b6b7221 */ /* 0x000fe20000000000 */
[----:B------:R-:W-:Y:S01]  /*a620*/  IMAD.WIDE R8, R27, R88, c[0x0][0x178] ;  /* 0x00005e001b087625 */ /* 0x000fe200078e0258 */
[----:B------:R-:W-:Y:S01]  /*a630*/  LEA R11, R126, R3, 0x7 ;  /* 0x000000037e0b7211 */ /* 0x000fe200078e38ff */
[----:B------:R1:W-:Y:S01]  /*a640*/  @P4 STG.E.128 [R24.64], R108 ;  /* 0x0000006c18004986 */ /* 0x0003e2000c101d06 */
[----:B------:R-:W-:-:S02]  /*a650*/  ISETP.NE.AND P2, PT, R133, RZ, PT ;  /* 0x000000ff8500720c */ /* 0x000fc40003f45270 */
[----:B------:R-:W-:Y:S01]  /*a660*/  ISETP.NE.AND P3, PT, R135, RZ, PT ;  /* 0x000000ff8700720c */ /* 0x000fe20003f65270 */
[----:B------:R2:W-:Y:S01]  /*a670*/  @P5 STG.E.128 [R8.64], R104 ;  /* 0x0000006808005986 */ /* 0x0005e2000c101d06 */
[----:B-----5:R-:W-:Y:S01]  /*a680*/  FADD R92, R92, R96 ;  /* 0x000000605c5c7221 */ /* 0x020fe20000000000 */
[----:B------:R-:W-:Y:S01]  /*a690*/  FADD R93, R93, R97 ;  /* 0x000000615d5d7221 */ /* 0x000fe20000000000 */
[----:B------:R-:W-:Y:S01]  /*a6a0*/  FADD R94, R94, R98 ;  /* 0x000000625e5e7221 */ /* 0x000fe20000000000 */
[----:B------:R-:W-:Y:S01]  /*a6b0*/  FADD R95, R95, R99 ;  /* 0x000000635f5f7221 */ /* 0x000fe20000000000 */
[----:B------:R-:W-:Y:S01]  /*a6c0*/  IMAD.WIDE R10, R11, R88, c[0x0][0x178] ;  /* 0x00005e000b0a7625 */ /* 0x000fe200078e0258 */
[----:B-1----:R-:W-:-:S05]  /*a6d0*/  LEA R25, R128, R3, 0x7 ;  /* 0x0000000380197211 */ /* 0x002fca00078e38ff */
[-C--:B--2---:R-:W-:Y:S01]  /*a6e0*/  IMAD.WIDE R8, R25, R88.reuse, c[0x0][0x178] ;  /* 0x00005e0019087625 */ /* 0x084fe200078e0258 */
[-C--:B------:R-:W-:Y:S01]  /*a6f0*/  LEA R25, R130, R3.reuse, 0x7 ;  /* 0x0000000382197211 */ /* 0x080fe200078e38ff */
[----:B------:R1:W-:Y:S01]  /*a700*/  @P1 STG.E.128 [R10.64], R92 ;  /* 0x0000005c0a001986 */ /* 0x0003e2000c101d06 */
[----:B------:R-:W-:Y:S01]  /*a710*/  FADD R48, R48, R84 ;  /* 0x0000005430307221 */ /* 0x000fe20000000000 */
        /* <DEDUP_REMOVED lines=8> */
[-C--:B------:R-:W-:Y:S01]  /*a7a0*/  LEA R21, R134, R3.reuse, 0x7 ;  /* 0x0000000386157211 */ /* 0x080fe200078e38ff */
[----:B------:R2:W-:Y:S01]  /*a7b0*/  @P2 STG.E.128 [R8.64], R48 ;  /* 0x0000003008002986 */ /* 0x0005e2000c101d06 */
[----:B------:R-:W-:Y:S01]  /*a7c0*/  FADD R72, R20, R72 ;  /* 0x0000004814487221 */ /* 0x000fe20000000000 */
[----:B------:R-:W-:Y:S01]  /*a7d0*/  FADD R74, R22, R74 ;  /* 0x0000004a164a7221 */ /* 0x000fe20000000000 */
[----:B------:R-:W-:Y:S01]  /*a7e0*/  FADD R75, R23, R75 ;  /* 0x0000004b174b7221 */ /* 0x000fe20000000000 */
[----:B------:R-:W-:Y:S01]  /*a7f0*/  LDS.128 R48, [R2+0x3180] ;  /* 0x0031800002307984 */ /* 0x000fe20000000c00 */
[----:B-1----:R-:W-:Y:S01]  /*a800*/  IMAD.WIDE R10, R25, R88, c[0x0][0x178] ;  /* 0x00005e00190a7625 */ /* 0x002fe200078e0258 */
[----:B------:R-:W-:-:S04]  /*a810*/  LEA R25, R132, R3, 0x7 ;  /* 0x0000000384197211 */ /* 0x000fc800078e38ff */
[----:B------:R1:W-:Y:S04]  /*a820*/  @P3 STG.E.128 [R10.64], R28 ;  /* 0x0000001c0a003986 */ /* 0x0003e8000c101d06 */
[----:B------:R-:W3:Y:S01]  /*a830*/  LDS.128 R28, [R2+0x2100] ;  /* 0x00210000021c7984 */ /* 0x000ee20000000c00 */
[----:B--2---:R-:W-:-:S03]  /*a840*/  IMAD.WIDE R8, R25, R88, c[0x0][0x178] ;  /* 0x00005e0019087625 */ /* 0x004fc600078e0258 */
[----:B------:R-:W-:Y:S01]  /*a850*/  LDS.128 R24, [R2+0x1080] ;  /* 0x0010800002187984 */ /* 0x000fe20000000c00 */
[----:B-1----:R-:W-:-:S03]  /*a860*/  IMAD.WIDE R10, R21, R88, c[0x0][0x178] ;  /* 0x00005e00150a7625 */ /* 0x002fc600078e0258 */
[----:B------:R-:W1:Y:S01]  /*a870*/  LDS.128 R20, [R2] ;  /* 0x0000000002147984 */ /* 0x000e620000000c00 */
[----:B------:R-:W-:Y:S02]  /*a880*/  ISETP.NE.AND P4, PT, R137, RZ, PT ;  /* 0x000000ff8900720c */ /* 0x000fe40003f85270 */
[----:B------:R-:W-:Y:S01]  /*a890*/  ISETP.NE.AND P5, PT, R139, RZ, PT ;  /* 0x000000ff8b00720c */ /* 0x000fe20003fa5270 */
[----:B------:R-:W-:Y:S01]  /*a8a0*/  FADD R76, R76, R68 ;  /* 0x000000444c4c7221 */ /* 0x000fe20000000000 */
[----:B------:R-:W-:Y:S01]  /*a8b0*/  FADD R77, R77, R69 ;  /* 0x000000454d4d7221 */ /* 0x000fe20000000000 */
[----:B------:R-:W-:Y:S01]  /*a8c0*/  FADD R78, R78, R70 ;  /* 0x000000464e4e7221 */ /* 0x000fe20000000000 */
[----:B------:R-:W-:Y:S01]  /*a8d0*/  FADD R79, R79, R71 ;  /* 0x000000474f4f7221 */ /* 0x000fe20000000000 */
[----:B------:R-:W-:-:S06]  /*a8e0*/  ISETP.NE.AND P3, PT, R125, RZ, PT ;  /* 0x000000ff7d00720c */ /* 0x000fcc0003f65270 */
[----:B------:R2:W-:Y:S01]  /*a8f0*/  @P4 STG.E.128 [R8.64], R72 ;  /* 0x0000004808004986 */ /* 0x0005e2000c101d06 */
[----:B------:R-:W-:-:S03]  /*a900*/  ISETP.NE.AND P4, PT, R127, RZ, PT ;  /* 0x000000ff7f00720c */ /* 0x000fc60003f85270 */
[----:B------:R4:W-:Y:S01]  /*a910*/  @P5 STG.E.128 [R10.64], R76 ;  /* 0x0000004c0a005986 */ /* 0x0009e2000c101d06 */
[----:B------:R-:W-:Y:S02]  /*a920*/  ISETP.NE.AND P5, PT, R129, RZ, PT ;  /* 0x000000ff8100720c */ /* 0x000fe40003fa5270 */
[----:B------:R-:W-:Y:S02]  /*a930*/  ISETP.NE.AND P2, PT, R123, RZ, PT ;  /* 0x000000ff7b00720c */ /* 0x000fe40003f45270 */
[----:B------:R-:W-:Y:S02]  /*a940*/  ISETP.NE.AND P1, PT, R121, RZ, PT ;  /* 0x000000ff7900720c */ /* 0x000fe40003f25270 */
[-C--:B------:R-:W-:Y:S02]  /*a950*/  LEA R53, R138, R3.reuse, 0x7 ;  /* 0x000000038a357211 */ /* 0x080fe400078e38ff */
[-C--:B------:R-:W-:Y:S02]  /*a960*/  LEA R55, R140, R3.reuse, 0x7 ;  /* 0x000000038c377211 */ /* 0x080fe400078e38ff */
[----:B------:R-:W-:-:S02]  /*a970*/  LEA R69, R142, R3, 0x7 ;  /* 0x000000038e457211 */ /* 0x000fc400078e38ff */
[-C--:B--2---:R-:W-:Y:S01]  /*a980*/  LEA R9, R136, R3.reuse, 0x7 ;  /* 0x0000000388097211 */ /* 0x084fe200078e38ff */
[----:B------:R-:W-:Y:S01]  /*a990*/  FADD R36, R36, R60 ;  /* 0x0000003c24247221 */ /* 0x000fe20000000000 */
[-C--:B------:R-:W-:Y:S01]  /*a9a0*/  LEA R71, R144, R3.reuse, 0x7 ;  /* 0x0000000390477211 */ /* 0x080fe200078e38ff */
[----:B------:R-:W-:Y:S01]  /*a9b0*/  FADD R37, R37, R61 ;  /* 0x0000003d25257221 */ /* 0x000fe20000000000 */
[-C--:B------:R-:W-:Y:S01]  /*a9c0*/  LEA R73, R146, R3.reuse, 0x7 ;  /* 0x0000000392497211 */ /* 0x080fe200078e38ff */
[----:B------:R-:W-:Y:S01]  /*a9d0*/  FADD R38, R38, R62 ;  /* 0x0000003e26267221 */ /* 0x000fe20000000000 */
[----:B------:R-:W-:Y:S01]  /*a9e0*/  LEA R89, R148, R3, 0x7 ;  /* 0x0000000394597211 */ /* 0x000fe200078e38ff */
[----:B------:R-:W-:Y:S01]  /*a9f0*/  FADD R39, R39, R63 ;  /* 0x0000003f27277221 */ /* 0x000fe20000000000 */
[-C--:B------:R-:W-:Y:S01]  /*aa00*/  IMAD.WIDE R2, R9, R88.reuse, c[0x0][0x178] ;  /* 0x00005e0009027625 */ /* 0x080fe200078e0258 */
[----:B------:R-:W-:Y:S01]  /*aa10*/  FADD R40, R40, R64 ;  /* 0x0000004028287221 */ /* 0x000fe20000000000 */
[----:B------:R-:W-:Y:S01]  /*aa20*/  FADD R41, R41, R65 ;  /* 0x0000004129297221 */ /* 0x000fe20000000000 */
[----:B------:R-:W-:Y:S01]  /*aa30*/  FADD R42, R42, R66 ;  /* 0x000000422a2a7221 */ /* 0x000fe20000000000 */
[----:B------:R-:W-:Y:S01]  /*aa40*/  FADD R43, R43, R67 ;  /* 0x000000432b2b7221 */ /* 0x000fe20000000000 */
[-C--:B------:R-:W-:Y:S01]  /*aa50*/  IMAD.WIDE R8, R53, R88.reuse, c[0x0][0x178] ;  /* 0x00005e0035087625 */ /* 0x080fe200078e0258 */
[----:B------:R-:W-:Y:S01]  /*aa60*/  FADD R44, R44, R56 ;  /* 0x000000382c2c7221 */ /* 0x000fe20000000000 */
[----:B------:R-:W-:Y:S01]  /*aa70*/  FADD R45, R45, R57 ;  /* 0x000000392d2d7221 */ /* 0x000fe20000000000 */
[----:B------:R-:W-:Y:S01]  /*aa80*/  FADD R46, R46, R58 ;  /* 0x0000003a2e2e7221 */ /* 0x000fe20000000000 */
[----:B------:R-:W-:Y:S01]  /*aa90*/  FADD R47, R47, R59 ;  /* 0x0000003b2f2f7221 */ /* 0x000fe20000000000 */
[----:B---3--:R-:W-:Y:S01]  /*aaa0*/  FADD R28, R28, R12 ;  /* 0x0000000c1c1c7221 */ /* 0x008fe20000000000 */
[----:B------:R-:W-:Y:S01]  /*aab0*/  FADD R29, R29, R13 ;  /* 0x0000000d1d1d7221 */ /* 0x000fe20000000000 */
[-C--:B----4-:R-:W-:Y:S01]  /*aac0*/  IMAD.WIDE R10, R55, R88.reuse, c[0x0][0x178] ;  /* 0x00005e00370a7625 */ /* 0x090fe200078e0258 */
[----:B-1----:R-:W-:Y:S01]  /*aad0*/  FADD R20, R20, R32 ;  /* 0x0000002014147221 */ /* 0x002fe20000000000 */
[----:B------:R-:W-:Y:S01]  /*aae0*/  FADD R21, R21, R33 ;  /* 0x0000002115157221 */ /* 0x000fe20000000000 */
        /* <DEDUP_REMOVED lines=9> */
[-C--:B------:R-:W-:Y:S01]  /*ab80*/  IMAD.WIDE R14, R71, R88.reuse, c[0x0][0x178] ;  /* 0x00005e00470e7625 */ /* 0x080fe200078e0258 */
[----:B------:R1:W-:Y:S03]  /*ab90*/  @P5 STG.E.128 [R2.64], R36 ;  /* 0x0000002402005986 */ /* 0x0003e6000c101d06 */
[----:B------:R-:W-:Y:S01]  /*aba0*/  IMAD.WIDE R16, R73, R88, c[0x0][0x178] ;  /* 0x00005e0049107625 */ /* 0x000fe200078e0258 */
[----:B------:R1:W-:Y:S04]  /*abb0*/  @P4 STG.E.128 [R8.64], R40 ;  /* 0x0000002808004986 */ /* 0x0003e8000c101d06 */
[----:B------:R1:W-:Y:S04]  /*abc0*/  @P3 STG.E.128 [R10.64], R44 ;  /* 0x0000002c0a003986 */ /* 0x0003e8000c101d06 */
[----:B------:R1:W-:Y:S04]  /*abd0*/  @P2 STG.E.128 [R12.64], R20 ;  /* 0x000000140c002986 */ /* 0x0003e8000c101d06 */
[----:B------:R1:W-:Y:S01]  /*abe0*/  @P1 STG.E.128 [R14.64], R24 ;  /* 0x000000180e001986 */ /* 0x0003e2000c101d06 */
[----:B------:R-:W-:-:S03]  /*abf0*/  FADD R4, R48, R4 ;  /* 0x0000000430047221 */ /* 0x000fc60000000000 */
[----:B------:R1:W-:Y:S01]  /*ac00*/  @P0 STG.E.128 [R16.64], R28 ;  /* 0x0000001c10000986 */ /* 0x0003e2000c101d06 */
[----:B------:R-:W-:Y:S01]  /*ac10*/  FADD R5, R49, R5 ;  /* 0x0000000531057221 */ /* 0x000fe20000000000 */
[----:B------:R-:W-:Y:S01]  /*ac20*/  FADD R6, R50, R6 ;  /* 0x0000000632067221 */ /* 0x000fe20000000000 */
[----:B------:R-:W-:Y:S01]  /*ac30*/  FADD R7, R51, R7 ;  /* 0x0000000733077221 */ /* 0x000fe20000000000 */
[----:B------:R-:W-:Y:S01]  /*ac40*/  IMAD.WIDE R88, R89, R88, c[0x0][0x178] ;  /* 0x00005e0059587625 */ /* 0x000fe200078e0258 */
[----:B------:R-:W-:Y:S06]  /*ac50*/  @!P6 EXIT ;  /* 0x000000000000e94d */ /* 0x000fec0003800000 */
[----:B------:R-:W-:Y:S01]  /*ac60*/  STG.E.128 [R88.64], R4 ;  /* 0x0000000458007986 */ /* 0x000fe2000c101d06 */
[----:B------:R-:W-:Y:S05]  /*ac70*/  EXIT ;  /* 0x000000000000794d */ /* 0x000fea0003800000 */
.L_x_2:
[----:B------:R-:W-:-:S00]  /*ac80*/  BRA `(.L_x_2) ;  /* 0xfffffff000007947 */ /* 0x000fc0000383ffff */
[----:B------:R-:W-:-:S00]  /*ac90*/  NOP ;  /* 0x0000000000007918 */ /* 0x000fc00000000000 */
        /* <DEDUP_REMOVED lines=14> */
.L_x_3:


//--------------------- .nv.shared.triton_mm      --------------------------
	.section	.nv.shared.triton_mm,"aw",@nobits
	.align	16
